//
// Generated by NVIDIA NVVM Compiler
//
// Compiler Build ID: CL-36424714
// Cuda compilation tools, release 13.0, V13.0.88
// Based on NVVM 20.0.0
//

.version 9.0
.target sm_100
.address_size 64

	// .globl	_Z18naive_xgemm_kernelPfS_S_iii
// _ZZ18tiled_xgemm_kernelPfS_S_iiiE6a_smem has been demoted
// _ZZ18tiled_xgemm_kernelPfS_S_iiiE6b_smem has been demoted
// _ZZ28tiled_xgemm_1d_coarse_kernelPfS_S_iiiE6a_smem has been demoted
// _ZZ28tiled_xgemm_1d_coarse_kernelPfS_S_iiiE6b_smem has been demoted

.visible .entry _Z18naive_xgemm_kernelPfS_S_iii(
	.param .u64 .ptr .align 1 _Z18naive_xgemm_kernelPfS_S_iii_param_0,
	.param .u64 .ptr .align 1 _Z18naive_xgemm_kernelPfS_S_iii_param_1,
	.param .u64 .ptr .align 1 _Z18naive_xgemm_kernelPfS_S_iii_param_2,
	.param .u32 _Z18naive_xgemm_kernelPfS_S_iii_param_3,
	.param .u32 _Z18naive_xgemm_kernelPfS_S_iii_param_4,
	.param .u32 _Z18naive_xgemm_kernelPfS_S_iii_param_5
)
{
	.reg .pred 	%p<13>;
	.reg .b32 	%r<41>;
	.reg .b32 	%f<68>;
	.reg .b64 	%rd<53>;

	ld.param.u64 	%rd7, [_Z18naive_xgemm_kernelPfS_S_iii_param_0];
	ld.param.u64 	%rd8, [_Z18naive_xgemm_kernelPfS_S_iii_param_1];
	ld.param.u64 	%rd6, [_Z18naive_xgemm_kernelPfS_S_iii_param_2];
	ld.param.u32 	%r20, [_Z18naive_xgemm_kernelPfS_S_iii_param_3];
	ld.param.u32 	%r18, [_Z18naive_xgemm_kernelPfS_S_iii_param_4];
	ld.param.u32 	%r19, [_Z18naive_xgemm_kernelPfS_S_iii_param_5];
	cvta.to.global.u64 	%rd1, %rd8;
	cvta.to.global.u64 	%rd2, %rd7;
	mov.u32 	%r21, %ntid.y;
	mov.u32 	%r22, %ctaid.y;
	mov.u32 	%r23, %tid.y;
	mad.lo.s32 	%r1, %r21, %r22, %r23;
	mov.u32 	%r24, %ntid.x;
	mov.u32 	%r25, %ctaid.x;
	mov.u32 	%r26, %tid.x;
	mad.lo.s32 	%r2, %r24, %r25, %r26;
	setp.ge.s32 	%p1, %r1, %r20;
	setp.ge.s32 	%p2, %r2, %r18;
	or.pred  	%p3, %p1, %p2;
	@%p3 bra 	$L__BB0_14;
	setp.lt.s32 	%p4, %r19, 1;
	mov.f32 	%f67, 0f00000000;
	@%p4 bra 	$L__BB0_13;
	mul.lo.s32 	%r3, %r19, %r1;
	and.b32  	%r4, %r19, 7;
	setp.lt.u32 	%p5, %r19, 8;
	mov.f32 	%f67, 0f00000000;
	mov.b32 	%r39, 0;
	@%p5 bra 	$L__BB0_5;
	and.b32  	%r39, %r19, 2147483640;
	neg.s32 	%r37, %r39;
	shl.b32 	%r7, %r18, 3;
	mul.wide.u32 	%rd9, %r3, 4;
	add.s64 	%rd10, %rd9, %rd2;
	add.s64 	%rd52, %rd10, 16;
	mov.f32 	%f67, 0f00000000;
	mul.wide.s32 	%rd13, %r18, 4;
	mov.u32 	%r36, %r2;
$L__BB0_4:
	.pragma "nounroll";
	ld.global.nc.f32 	%f17, [%rd52+-16];
	mul.wide.s32 	%rd11, %r36, 4;
	add.s64 	%rd12, %rd1, %rd11;
	ld.global.nc.f32 	%f18, [%rd12];
	fma.rn.f32 	%f19, %f17, %f18, %f67;
	ld.global.nc.f32 	%f20, [%rd52+-12];
	add.s64 	%rd14, %rd12, %rd13;
	ld.global.nc.f32 	%f21, [%rd14];
	fma.rn.f32 	%f22, %f20, %f21, %f19;
	ld.global.nc.f32 	%f23, [%rd52+-8];
	add.s64 	%rd15, %rd14, %rd13;
	ld.global.nc.f32 	%f24, [%rd15];
	fma.rn.f32 	%f25, %f23, %f24, %f22;
	ld.global.nc.f32 	%f26, [%rd52+-4];
	add.s64 	%rd16, %rd15, %rd13;
	ld.global.nc.f32 	%f27, [%rd16];
	fma.rn.f32 	%f28, %f26, %f27, %f25;
	ld.global.nc.f32 	%f29, [%rd52];
	add.s64 	%rd17, %rd16, %rd13;
	ld.global.nc.f32 	%f30, [%rd17];
	fma.rn.f32 	%f31, %f29, %f30, %f28;
	ld.global.nc.f32 	%f32, [%rd52+4];
	add.s64 	%rd18, %rd17, %rd13;
	ld.global.nc.f32 	%f33, [%rd18];
	fma.rn.f32 	%f34, %f32, %f33, %f31;
	ld.global.nc.f32 	%f35, [%rd52+8];
	add.s64 	%rd19, %rd18, %rd13;
	ld.global.nc.f32 	%f36, [%rd19];
	fma.rn.f32 	%f37, %f35, %f36, %f34;
	ld.global.nc.f32 	%f38, [%rd52+12];
	add.s64 	%rd20, %rd19, %rd13;
	ld.global.nc.f32 	%f39, [%rd20];
	fma.rn.f32 	%f67, %f38, %f39, %f37;
	add.s32 	%r37, %r37, 8;
	add.s32 	%r36, %r36, %r7;
	add.s64 	%rd52, %rd52, 32;
	setp.ne.s32 	%p6, %r37, 0;
	@%p6 bra 	$L__BB0_4;
$L__BB0_5:
	setp.eq.s32 	%p7, %r4, 0;
	@%p7 bra 	$L__BB0_13;
	and.b32  	%r13, %r19, 3;
	setp.lt.u32 	%p8, %r4, 4;
	@%p8 bra 	$L__BB0_8;
	add.s32 	%r28, %r39, %r3;
	mul.wide.u32 	%rd21, %r28, 4;
	add.s64 	%rd22, %rd2, %rd21;
	ld.global.nc.f32 	%f41, [%rd22];
	mad.lo.s32 	%r29, %r39, %r18, %r2;
	mul.wide.s32 	%rd23, %r29, 4;
	add.s64 	%rd24, %rd1, %rd23;
	ld.global.nc.f32 	%f42, [%rd24];
	fma.rn.f32 	%f43, %f41, %f42, %f67;
	cvt.u64.u32 	%rd25, %r3;
	cvt.u64.u32 	%rd26, %r39;
	add.s64 	%rd27, %rd26, %rd25;
	shl.b64 	%rd28, %rd27, 2;
	add.s64 	%rd29, %rd2, %rd28;
	ld.global.nc.f32 	%f44, [%rd29+4];
	mul.wide.s32 	%rd30, %r18, 4;
	add.s64 	%rd31, %rd24, %rd30;
	ld.global.nc.f32 	%f45, [%rd31];
	fma.rn.f32 	%f46, %f44, %f45, %f43;
	ld.global.nc.f32 	%f47, [%rd29+8];
	add.s64 	%rd32, %rd31, %rd30;
	ld.global.nc.f32 	%f48, [%rd32];
	fma.rn.f32 	%f49, %f47, %f48, %f46;
	ld.global.nc.f32 	%f50, [%rd29+12];
	add.s64 	%rd33, %rd32, %rd30;
	ld.global.nc.f32 	%f51, [%rd33];
	fma.rn.f32 	%f67, %f50, %f51, %f49;
	add.s32 	%r39, %r39, 4;
$L__BB0_8:
	setp.eq.s32 	%p9, %r13, 0;
	@%p9 bra 	$L__BB0_13;
	setp.eq.s32 	%p10, %r13, 1;
	@%p10 bra 	$L__BB0_11;
	add.s32 	%r30, %r39, %r3;
	mul.wide.u32 	%rd34, %r30, 4;
	add.s64 	%rd35, %rd2, %rd34;
	ld.global.nc.f32 	%f53, [%rd35];
	mad.lo.s32 	%r31, %r39, %r18, %r2;
	mul.wide.s32 	%rd36, %r31, 4;
	add.s64 	%rd37, %rd1, %rd36;
	ld.global.nc.f32 	%f54, [%rd37];
	fma.rn.f32 	%f55, %f53, %f54, %f67;
	cvt.u64.u32 	%rd38, %r3;
	cvt.u64.u32 	%rd39, %r39;
	add.s64 	%rd40, %rd39, %rd38;
	shl.b64 	%rd41, %rd40, 2;
	add.s64 	%rd42, %rd2, %rd41;
	ld.global.nc.f32 	%f56, [%rd42+4];
	mul.wide.s32 	%rd43, %r18, 4;
	add.s64 	%rd44, %rd37, %rd43;
	ld.global.nc.f32 	%f57, [%rd44];
	fma.rn.f32 	%f67, %f56, %f57, %f55;
	add.s32 	%r39, %r39, 2;
$L__BB0_11:
	and.b32  	%r32, %r19, 1;
	setp.eq.b32 	%p11, %r32, 1;
	not.pred 	%p12, %p11;
	@%p12 bra 	$L__BB0_13;
	add.s32 	%r33, %r39, %r3;
	mul.wide.u32 	%rd45, %r33, 4;
	add.s64 	%rd46, %rd2, %rd45;
	ld.global.nc.f32 	%f58, [%rd46];
	mad.lo.s32 	%r34, %r39, %r18, %r2;
	mul.wide.s32 	%rd47, %r34, 4;
	add.s64 	%rd48, %rd1, %rd47;
	ld.global.nc.f32 	%f59, [%rd48];
	fma.rn.f32 	%f67, %f58, %f59, %f67;
$L__BB0_13:
	mad.lo.s32 	%r35, %r18, %r1, %r2;
	cvta.to.global.u64 	%rd49, %rd6;
	mul.wide.s32 	%rd50, %r35, 4;
	add.s64 	%rd51, %rd49, %rd50;
	st.global.f32 	[%rd51], %f67;
$L__BB0_14:
	ret;

}
	// .globl	_Z18tiled_xgemm_kernelPfS_S_iii
.visible .entry _Z18tiled_xgemm_kernelPfS_S_iii(
	.param .u64 .ptr .align 1 _Z18tiled_xgemm_kernelPfS_S_iii_param_0,
	.param .u64 .ptr .align 1 _Z18tiled_xgemm_kernelPfS_S_iii_param_1,
	.param .u64 .ptr .align 1 _Z18tiled_xgemm_kernelPfS_S_iii_param_2,
	.param .u32 _Z18tiled_xgemm_kernelPfS_S_iii_param_3,
	.param .u32 _Z18tiled_xgemm_kernelPfS_S_iii_param_4,
	.param .u32 _Z18tiled_xgemm_kernelPfS_S_iii_param_5
)
{
	.reg .pred 	%p<12>;
	.reg .b32 	%r<47>;
	.reg .b32 	%f<108>;
	.reg .b64 	%rd<13>;
	// demoted variable
	.shared .align 4 .b8 _ZZ18tiled_xgemm_kernelPfS_S_iiiE6a_smem[4096];
	// demoted variable
	.shared .align 4 .b8 _ZZ18tiled_xgemm_kernelPfS_S_iiiE6b_smem[4096];
	ld.param.u64 	%rd5, [_Z18tiled_xgemm_kernelPfS_S_iii_param_0];
	ld.param.u64 	%rd6, [_Z18tiled_xgemm_kernelPfS_S_iii_param_1];
	ld.param.u64 	%rd4, [_Z18tiled_xgemm_kernelPfS_S_iii_param_2];
	ld.param.u32 	%r23, [_Z18tiled_xgemm_kernelPfS_S_iii_param_3];
	ld.param.u32 	%r24, [_Z18tiled_xgemm_kernelPfS_S_iii_param_4];
	ld.param.u32 	%r25, [_Z18tiled_xgemm_kernelPfS_S_iii_param_5];
	cvta.to.global.u64 	%rd1, %rd6;
	cvta.to.global.u64 	%rd2, %rd5;
	mov.u32 	%r44, %tid.y;
	mov.u32 	%r42, %tid.x;
	mov.u32 	%r27, %ctaid.y;
	mov.u32 	%r28, %ctaid.x;
	shl.b32 	%r29, %r27, 5;
	add.s32 	%r3, %r29, %r44;
	shl.b32 	%r30, %r28, 5;
	add.s32 	%r4, %r30, %r42;
	neg.s32 	%r31, %r25;
	shr.u32 	%r32, %r31, 5;
	neg.s32 	%r33, %r32;
	add.s32 	%r34, %r25, 31;
	shr.u32 	%r35, %r34, 5;
	shl.b32 	%r36, %r44, 7;
	mov.u32 	%r37, _ZZ18tiled_xgemm_kernelPfS_S_iiiE6a_smem;
	add.s32 	%r5, %r37, %r36;
	shl.b32 	%r38, %r42, 2;
	add.s32 	%r6, %r5, %r38;
	mov.u32 	%r39, _ZZ18tiled_xgemm_kernelPfS_S_iiiE6b_smem;
	add.s32 	%r8, %r39, %r38;
	add.s32 	%r7, %r8, %r36;
	setp.lt.s32 	%p1, %r25, 0;
	selp.b32 	%r9, %r33, %r35, %p1;
	mad.lo.s32 	%r40, %r44, %r24, %r42;
	add.s32 	%r45, %r40, %r30;
	shl.b32 	%r11, %r24, 5;
	mad.lo.s32 	%r43, %r25, %r3, %r42;
	mov.b32 	%r46, 0;
	mov.f32 	%f105, 0f00000000;
$L__BB1_1:
	mul.wide.s32 	%rd7, %r43, 4;
	add.s64 	%rd3, %rd2, %rd7;
	setp.ge.s32 	%p2, %r46, %r9;
	@%p2 bra 	$L__BB1_7;
	setp.ge.s32 	%p6, %r3, %r23;
	setp.ge.s32 	%p7, %r42, %r25;
	mov.f32 	%f106, 0f00000000;
	or.pred  	%p8, %p6, %p7;
	@%p8 bra 	$L__BB1_4;
	ld.global.nc.f32 	%f106, [%rd3];
$L__BB1_4:
	setp.ge.s32 	%p9, %r4, %r24;
	st.shared.f32 	[%r6], %f106;
	setp.ge.s32 	%p10, %r44, %r25;
	mov.f32 	%f107, 0f00000000;
	or.pred  	%p11, %p10, %p9;
	@%p11 bra 	$L__BB1_6;
	mul.wide.s32 	%rd11, %r45, 4;
	add.s64 	%rd12, %rd1, %rd11;
	ld.global.nc.f32 	%f107, [%rd12];
$L__BB1_6:
	st.shared.f32 	[%r7], %f107;
	bar.sync 	0;
	ld.shared.f32 	%f10, [%r5];
	ld.shared.f32 	%f11, [%r8];
	fma.rn.f32 	%f12, %f10, %f11, %f105;
	ld.shared.f32 	%f13, [%r5+4];
	ld.shared.f32 	%f14, [%r8+128];
	fma.rn.f32 	%f15, %f13, %f14, %f12;
	ld.shared.f32 	%f16, [%r5+8];
	ld.shared.f32 	%f17, [%r8+256];
	fma.rn.f32 	%f18, %f16, %f17, %f15;
	ld.shared.f32 	%f19, [%r5+12];
	ld.shared.f32 	%f20, [%r8+384];
	fma.rn.f32 	%f21, %f19, %f20, %f18;
	ld.shared.f32 	%f22, [%r5+16];
	ld.shared.f32 	%f23, [%r8+512];
	fma.rn.f32 	%f24, %f22, %f23, %f21;
	ld.shared.f32 	%f25, [%r5+20];
	ld.shared.f32 	%f26, [%r8+640];
	fma.rn.f32 	%f27, %f25, %f26, %f24;
	ld.shared.f32 	%f28, [%r5+24];
	ld.shared.f32 	%f29, [%r8+768];
	fma.rn.f32 	%f30, %f28, %f29, %f27;
	ld.shared.f32 	%f31, [%r5+28];
	ld.shared.f32 	%f32, [%r8+896];
	fma.rn.f32 	%f33, %f31, %f32, %f30;
	ld.shared.f32 	%f34, [%r5+32];
	ld.shared.f32 	%f35, [%r8+1024];
	fma.rn.f32 	%f36, %f34, %f35, %f33;
	ld.shared.f32 	%f37, [%r5+36];
	ld.shared.f32 	%f38, [%r8+1152];
	fma.rn.f32 	%f39, %f37, %f38, %f36;
	ld.shared.f32 	%f40, [%r5+40];
	ld.shared.f32 	%f41, [%r8+1280];
	fma.rn.f32 	%f42, %f40, %f41, %f39;
	ld.shared.f32 	%f43, [%r5+44];
	ld.shared.f32 	%f44, [%r8+1408];
	fma.rn.f32 	%f45, %f43, %f44, %f42;
	ld.shared.f32 	%f46, [%r5+48];
	ld.shared.f32 	%f47, [%r8+1536];
	fma.rn.f32 	%f48, %f46, %f47, %f45;
	ld.shared.f32 	%f49, [%r5+52];
	ld.shared.f32 	%f50, [%r8+1664];
	fma.rn.f32 	%f51, %f49, %f50, %f48;
	ld.shared.f32 	%f52, [%r5+56];
	ld.shared.f32 	%f53, [%r8+1792];
	fma.rn.f32 	%f54, %f52, %f53, %f51;
	ld.shared.f32 	%f55, [%r5+60];
	ld.shared.f32 	%f56, [%r8+1920];
	fma.rn.f32 	%f57, %f55, %f56, %f54;
	ld.shared.f32 	%f58, [%r5+64];
	ld.shared.f32 	%f59, [%r8+2048];
	fma.rn.f32 	%f60, %f58, %f59, %f57;
	ld.shared.f32 	%f61, [%r5+68];
	ld.shared.f32 	%f62, [%r8+2176];
	fma.rn.f32 	%f63, %f61, %f62, %f60;
	ld.shared.f32 	%f64, [%r5+72];
	ld.shared.f32 	%f65, [%r8+2304];
	fma.rn.f32 	%f66, %f64, %f65, %f63;
	ld.shared.f32 	%f67, [%r5+76];
	ld.shared.f32 	%f68, [%r8+2432];
	fma.rn.f32 	%f69, %f67, %f68, %f66;
	ld.shared.f32 	%f70, [%r5+80];
	ld.shared.f32 	%f71, [%r8+2560];
	fma.rn.f32 	%f72, %f70, %f71, %f69;
	ld.shared.f32 	%f73, [%r5+84];
	ld.shared.f32 	%f74, [%r8+2688];
	fma.rn.f32 	%f75, %f73, %f74, %f72;
	ld.shared.f32 	%f76, [%r5+88];
	ld.shared.f32 	%f77, [%r8+2816];
	fma.rn.f32 	%f78, %f76, %f77, %f75;
	ld.shared.f32 	%f79, [%r5+92];
	ld.shared.f32 	%f80, [%r8+2944];
	fma.rn.f32 	%f81, %f79, %f80, %f78;
	ld.shared.f32 	%f82, [%r5+96];
	ld.shared.f32 	%f83, [%r8+3072];
	fma.rn.f32 	%f84, %f82, %f83, %f81;
	ld.shared.f32 	%f85, [%r5+100];
	ld.shared.f32 	%f86, [%r8+3200];
	fma.rn.f32 	%f87, %f85, %f86, %f84;
	ld.shared.f32 	%f88, [%r5+104];
	ld.shared.f32 	%f89, [%r8+3328];
	fma.rn.f32 	%f90, %f88, %f89, %f87;
	ld.shared.f32 	%f91, [%r5+108];
	ld.shared.f32 	%f92, [%r8+3456];
	fma.rn.f32 	%f93, %f91, %f92, %f90;
	ld.shared.f32 	%f94, [%r5+112];
	ld.shared.f32 	%f95, [%r8+3584];
	fma.rn.f32 	%f96, %f94, %f95, %f93;
	ld.shared.f32 	%f97, [%r5+116];
	ld.shared.f32 	%f98, [%r8+3712];
	fma.rn.f32 	%f99, %f97, %f98, %f96;
	ld.shared.f32 	%f100, [%r5+120];
	ld.shared.f32 	%f101, [%r8+3840];
	fma.rn.f32 	%f102, %f100, %f101, %f99;
	ld.shared.f32 	%f103, [%r5+124];
	ld.shared.f32 	%f104, [%r8+3968];
	fma.rn.f32 	%f105, %f103, %f104, %f102;
	bar.sync 	0;
	add.s32 	%r46, %r46, 1;
	add.s32 	%r45, %r45, %r11;
	add.s32 	%r44, %r44, 32;
	add.s32 	%r43, %r43, 32;
	add.s32 	%r42, %r42, 32;
	bra.uni 	$L__BB1_1;
$L__BB1_7:
	setp.ge.s32 	%p3, %r4, %r24;
	setp.ge.s32 	%p4, %r3, %r23;
	or.pred  	%p5, %p4, %p3;
	@%p5 bra 	$L__BB1_9;
	mad.lo.s32 	%r41, %r24, %r3, %r4;
	cvta.to.global.u64 	%rd8, %rd4;
	mul.wide.u32 	%rd9, %r41, 4;
	add.s64 	%rd10, %rd8, %rd9;
	st.global.f32 	[%rd10], %f105;
$L__BB1_9:
	ret;

}
	// .globl	_Z28tiled_xgemm_1d_coarse_kernelPfS_S_iii
.visible .entry _Z28tiled_xgemm_1d_coarse_kernelPfS_S_iii(
	.param .u64 .ptr .align 1 _Z28tiled_xgemm_1d_coarse_kernelPfS_S_iii_param_0,
	.param .u64 .ptr .align 1 _Z28tiled_xgemm_1d_coarse_kernelPfS_S_iii_param_1,
	.param .u64 .ptr .align 1 _Z28tiled_xgemm_1d_coarse_kernelPfS_S_iii_param_2,
	.param .u32 _Z28tiled_xgemm_1d_coarse_kernelPfS_S_iii_param_3,
	.param .u32 _Z28tiled_xgemm_1d_coarse_kernelPfS_S_iii_param_4,
	.param .u32 _Z28tiled_xgemm_1d_coarse_kernelPfS_S_iii_param_5
)
{
	.reg .pred 	%p<33>;
	.reg .b32 	%r<67>;
	.reg .b32 	%f<179>;
	.reg .b64 	%rd<28>;
	// demoted variable
	.shared .align 4 .b8 _ZZ28tiled_xgemm_1d_coarse_kernelPfS_S_iiiE6a_smem[2048];
	// demoted variable
	.shared .align 4 .b8 _ZZ28tiled_xgemm_1d_coarse_kernelPfS_S_iiiE6b_smem[2048];
	ld.param.u64 	%rd4, [_Z28tiled_xgemm_1d_coarse_kernelPfS_S_iii_param_1];
	ld.param.u64 	%rd5, [_Z28tiled_xgemm_1d_coarse_kernelPfS_S_iii_param_2];
	ld.param.u32 	%r34, [_Z28tiled_xgemm_1d_coarse_kernelPfS_S_iii_param_3];
	ld.param.u32 	%r35, [_Z28tiled_xgemm_1d_coarse_kernelPfS_S_iii_param_4];
	ld.param.u32 	%r36, [_Z28tiled_xgemm_1d_coarse_kernelPfS_S_iii_param_5];
	cvta.to.global.u64 	%rd1, %rd5;
	mov.u32 	%r37, %ctaid.y;
	mov.u32 	%r38, %ctaid.x;
	mov.u32 	%r1, %tid.x;
	shr.u32 	%r64, %r1, 6;
	and.b32  	%r3, %r1, 63;
	and.b32  	%r62, %r1, 7;
	shl.b32 	%r5, %r37, 6;
	shl.b32 	%r39, %r64, 3;
	add.s32 	%r6, %r39, %r5;
	shl.b32 	%r7, %r38, 6;
	or.b32  	%r8, %r7, %r3;
	setp.lt.s32 	%p1, %r36, 1;
	mov.f32 	%f169, 0f00000000;
	mov.f32 	%f170, %f169;
	mov.f32 	%f171, %f169;
	mov.f32 	%f172, %f169;
	mov.f32 	%f173, %f169;
	mov.f32 	%f174, %f169;
	mov.f32 	%f175, %f169;
	mov.f32 	%f176, %f169;
	@%p1 bra 	$L__BB2_7;
	shr.u32 	%r41, %r1, 3;
	add.s32 	%r9, %r5, %r41;
	and.b32  	%r42, %r1, 1016;
	or.b32  	%r43, %r42, %r62;
	shl.b32 	%r44, %r43, 2;
	mov.u32 	%r45, _ZZ28tiled_xgemm_1d_coarse_kernelPfS_S_iiiE6a_smem;
	add.s32 	%r10, %r45, %r44;
	and.b32  	%r46, %r1, 960;
	or.b32  	%r47, %r46, %r3;
	shl.b32 	%r48, %r47, 2;
	mov.u32 	%r49, _ZZ28tiled_xgemm_1d_coarse_kernelPfS_S_iiiE6b_smem;
	add.s32 	%r11, %r49, %r48;
	shl.b32 	%r50, %r1, 2;
	and.b32  	%r51, %r50, 3840;
	add.s32 	%r12, %r45, %r51;
	shl.b32 	%r52, %r3, 2;
	add.s32 	%r13, %r49, %r52;
	mad.lo.s32 	%r53, %r35, %r64, %r7;
	add.s32 	%r65, %r53, %r3;
	shl.b32 	%r15, %r35, 3;
	mad.lo.s32 	%r63, %r36, %r9, %r62;
	cvta.to.global.u64 	%rd2, %rd4;
	mov.b32 	%r66, 0;
	mov.f32 	%f169, 0f00000000;
$L__BB2_2:
	setp.ge.s32 	%p2, %r9, %r34;
	setp.ge.s32 	%p3, %r62, %r36;
	mov.f32 	%f177, 0f00000000;
	or.pred  	%p4, %p2, %p3;
	@%p4 bra 	$L__BB2_4;
	ld.param.u64 	%rd27, [_Z28tiled_xgemm_1d_coarse_kernelPfS_S_iii_param_0];
	cvta.to.global.u64 	%rd6, %rd27;
	mul.wide.u32 	%rd7, %r63, 4;
	add.s64 	%rd8, %rd6, %rd7;
	ld.global.nc.f32 	%f177, [%rd8];
$L__BB2_4:
	setp.ge.s32 	%p5, %r8, %r35;
	st.shared.f32 	[%r10], %f177;
	setp.ge.s32 	%p6, %r64, %r36;
	mov.f32 	%f178, 0f00000000;
	or.pred  	%p7, %p6, %p5;
	@%p7 bra 	$L__BB2_6;
	mul.wide.s32 	%rd9, %r65, 4;
	add.s64 	%rd10, %rd2, %rd9;
	ld.global.nc.f32 	%f178, [%rd10];
$L__BB2_6:
	st.shared.f32 	[%r11], %f178;
	bar.sync 	0;
	ld.shared.f32 	%f33, [%r13];
	ld.shared.f32 	%f34, [%r12];
	fma.rn.f32 	%f35, %f33, %f34, %f176;
	ld.shared.f32 	%f36, [%r12+32];
	fma.rn.f32 	%f37, %f33, %f36, %f175;
	ld.shared.f32 	%f38, [%r12+64];
	fma.rn.f32 	%f39, %f33, %f38, %f174;
	ld.shared.f32 	%f40, [%r12+96];
	fma.rn.f32 	%f41, %f33, %f40, %f173;
	ld.shared.f32 	%f42, [%r12+128];
	fma.rn.f32 	%f43, %f33, %f42, %f172;
	ld.shared.f32 	%f44, [%r12+160];
	fma.rn.f32 	%f45, %f33, %f44, %f171;
	ld.shared.f32 	%f46, [%r12+192];
	fma.rn.f32 	%f47, %f33, %f46, %f170;
	ld.shared.f32 	%f48, [%r12+224];
	fma.rn.f32 	%f49, %f33, %f48, %f169;
	ld.shared.f32 	%f50, [%r13+256];
	ld.shared.f32 	%f51, [%r12+4];
	fma.rn.f32 	%f52, %f50, %f51, %f35;
	ld.shared.f32 	%f53, [%r12+36];
	fma.rn.f32 	%f54, %f50, %f53, %f37;
	ld.shared.f32 	%f55, [%r12+68];
	fma.rn.f32 	%f56, %f50, %f55, %f39;
	ld.shared.f32 	%f57, [%r12+100];
	fma.rn.f32 	%f58, %f50, %f57, %f41;
	ld.shared.f32 	%f59, [%r12+132];
	fma.rn.f32 	%f60, %f50, %f59, %f43;
	ld.shared.f32 	%f61, [%r12+164];
	fma.rn.f32 	%f62, %f50, %f61, %f45;
	ld.shared.f32 	%f63, [%r12+196];
	fma.rn.f32 	%f64, %f50, %f63, %f47;
	ld.shared.f32 	%f65, [%r12+228];
	fma.rn.f32 	%f66, %f50, %f65, %f49;
	ld.shared.f32 	%f67, [%r13+512];
	ld.shared.f32 	%f68, [%r12+8];
	fma.rn.f32 	%f69, %f67, %f68, %f52;
	ld.shared.f32 	%f70, [%r12+40];
	fma.rn.f32 	%f71, %f67, %f70, %f54;
	ld.shared.f32 	%f72, [%r12+72];
	fma.rn.f32 	%f73, %f67, %f72, %f56;
	ld.shared.f32 	%f74, [%r12+104];
	fma.rn.f32 	%f75, %f67, %f74, %f58;
	ld.shared.f32 	%f76, [%r12+136];
	fma.rn.f32 	%f77, %f67, %f76, %f60;
	ld.shared.f32 	%f78, [%r12+168];
	fma.rn.f32 	%f79, %f67, %f78, %f62;
	ld.shared.f32 	%f80, [%r12+200];
	fma.rn.f32 	%f81, %f67, %f80, %f64;
	ld.shared.f32 	%f82, [%r12+232];
	fma.rn.f32 	%f83, %f67, %f82, %f66;
	ld.shared.f32 	%f84, [%r13+768];
	ld.shared.f32 	%f85, [%r12+12];
	fma.rn.f32 	%f86, %f84, %f85, %f69;
	ld.shared.f32 	%f87, [%r12+44];
	fma.rn.f32 	%f88, %f84, %f87, %f71;
	ld.shared.f32 	%f89, [%r12+76];
	fma.rn.f32 	%f90, %f84, %f89, %f73;
	ld.shared.f32 	%f91, [%r12+108];
	fma.rn.f32 	%f92, %f84, %f91, %f75;
	ld.shared.f32 	%f93, [%r12+140];
	fma.rn.f32 	%f94, %f84, %f93, %f77;
	ld.shared.f32 	%f95, [%r12+172];
	fma.rn.f32 	%f96, %f84, %f95, %f79;
	ld.shared.f32 	%f97, [%r12+204];
	fma.rn.f32 	%f98, %f84, %f97, %f81;
	ld.shared.f32 	%f99, [%r12+236];
	fma.rn.f32 	%f100, %f84, %f99, %f83;
	ld.shared.f32 	%f101, [%r13+1024];
	ld.shared.f32 	%f102, [%r12+16];
	fma.rn.f32 	%f103, %f101, %f102, %f86;
	ld.shared.f32 	%f104, [%r12+48];
	fma.rn.f32 	%f105, %f101, %f104, %f88;
	ld.shared.f32 	%f106, [%r12+80];
	fma.rn.f32 	%f107, %f101, %f106, %f90;
	ld.shared.f32 	%f108, [%r12+112];
	fma.rn.f32 	%f109, %f101, %f108, %f92;
	ld.shared.f32 	%f110, [%r12+144];
	fma.rn.f32 	%f111, %f101, %f110, %f94;
	ld.shared.f32 	%f112, [%r12+176];
	fma.rn.f32 	%f113, %f101, %f112, %f96;
	ld.shared.f32 	%f114, [%r12+208];
	fma.rn.f32 	%f115, %f101, %f114, %f98;
	ld.shared.f32 	%f116, [%r12+240];
	fma.rn.f32 	%f117, %f101, %f116, %f100;
	ld.shared.f32 	%f118, [%r13+1280];
	ld.shared.f32 	%f119, [%r12+20];
	fma.rn.f32 	%f120, %f118, %f119, %f103;
	ld.shared.f32 	%f121, [%r12+52];
	fma.rn.f32 	%f122, %f118, %f121, %f105;
	ld.shared.f32 	%f123, [%r12+84];
	fma.rn.f32 	%f124, %f118, %f123, %f107;
	ld.shared.f32 	%f125, [%r12+116];
	fma.rn.f32 	%f126, %f118, %f125, %f109;
	ld.shared.f32 	%f127, [%r12+148];
	fma.rn.f32 	%f128, %f118, %f127, %f111;
	ld.shared.f32 	%f129, [%r12+180];
	fma.rn.f32 	%f130, %f118, %f129, %f113;
	ld.shared.f32 	%f131, [%r12+212];
	fma.rn.f32 	%f132, %f118, %f131, %f115;
	ld.shared.f32 	%f133, [%r12+244];
	fma.rn.f32 	%f134, %f118, %f133, %f117;
	ld.shared.f32 	%f135, [%r13+1536];
	ld.shared.f32 	%f136, [%r12+24];
	fma.rn.f32 	%f137, %f135, %f136, %f120;
	ld.shared.f32 	%f138, [%r12+56];
	fma.rn.f32 	%f139, %f135, %f138, %f122;
	ld.shared.f32 	%f140, [%r12+88];
	fma.rn.f32 	%f141, %f135, %f140, %f124;
	ld.shared.f32 	%f142, [%r12+120];
	fma.rn.f32 	%f143, %f135, %f142, %f126;
	ld.shared.f32 	%f144, [%r12+152];
	fma.rn.f32 	%f145, %f135, %f144, %f128;
	ld.shared.f32 	%f146, [%r12+184];
	fma.rn.f32 	%f147, %f135, %f146, %f130;
	ld.shared.f32 	%f148, [%r12+216];
	fma.rn.f32 	%f149, %f135, %f148, %f132;
	ld.shared.f32 	%f150, [%r12+248];
	fma.rn.f32 	%f151, %f135, %f150, %f134;
	ld.shared.f32 	%f152, [%r13+1792];
	ld.shared.f32 	%f153, [%r12+28];
	fma.rn.f32 	%f176, %f152, %f153, %f137;
	ld.shared.f32 	%f154, [%r12+60];
	fma.rn.f32 	%f175, %f152, %f154, %f139;
	ld.shared.f32 	%f155, [%r12+92];
	fma.rn.f32 	%f174, %f152, %f155, %f141;
	ld.shared.f32 	%f156, [%r12+124];
	fma.rn.f32 	%f173, %f152, %f156, %f143;
	ld.shared.f32 	%f157, [%r12+156];
	fma.rn.f32 	%f172, %f152, %f157, %f145;
	ld.shared.f32 	%f158, [%r12+188];
	fma.rn.f32 	%f171, %f152, %f158, %f147;
	ld.shared.f32 	%f159, [%r12+220];
	fma.rn.f32 	%f170, %f152, %f159, %f149;
	ld.shared.f32 	%f160, [%r12+252];
	fma.rn.f32 	%f169, %f152, %f160, %f151;
	bar.sync 	0;
	add.s32 	%r66, %r66, 8;
	add.s32 	%r65, %r65, %r15;
	add.s32 	%r64, %r64, 8;
	add.s32 	%r63, %r63, 8;
	add.s32 	%r62, %r62, 8;
	setp.lt.s32 	%p8, %r66, %r36;
	@%p8 bra 	$L__BB2_2;
$L__BB2_7:
	setp.lt.s32 	%p9, %r8, %r35;
	setp.lt.s32 	%p10, %r6, %r34;
	and.pred  	%p11, %p10, %p9;
	@%p11 bra 	$L__BB2_8;
	bra.uni 	$L__BB2_9;
$L__BB2_8:
	mad.lo.s32 	%r54, %r6, %r35, %r8;
	mul.wide.u32 	%rd11, %r54, 4;
	add.s64 	%rd12, %rd1, %rd11;
	st.global.f32 	[%rd12], %f176;
$L__BB2_9:
	setp.ge.s32 	%p12, %r8, %r35;
	add.s32 	%r27, %r6, 1;
	setp.ge.s32 	%p13, %r27, %r34;
	or.pred  	%p14, %p13, %p12;
	@%p14 bra 	$L__BB2_11;
	mad.lo.s32 	%r55, %r27, %r35, %r8;
	mul.wide.u32 	%rd13, %r55, 4;
	add.s64 	%rd14, %rd1, %rd13;
	st.global.f32 	[%rd14], %f175;
$L__BB2_11:
	setp.ge.s32 	%p15, %r8, %r35;
	add.s32 	%r28, %r6, 2;
	setp.ge.s32 	%p16, %r28, %r34;
	or.pred  	%p17, %p16, %p15;
	@%p17 bra 	$L__BB2_13;
	mad.lo.s32 	%r56, %r28, %r35, %r8;
	mul.wide.u32 	%rd15, %r56, 4;
	add.s64 	%rd16, %rd1, %rd15;
	st.global.f32 	[%rd16], %f174;
$L__BB2_13:
	setp.ge.s32 	%p18, %r8, %r35;
	add.s32 	%r29, %r6, 3;
	setp.ge.s32 	%p19, %r29, %r34;
	or.pred  	%p20, %p19, %p18;
	@%p20 bra 	$L__BB2_15;
	mad.lo.s32 	%r57, %r29, %r35, %r8;
	mul.wide.u32 	%rd17, %r57, 4;
	add.s64 	%rd18, %rd1, %rd17;
	st.global.f32 	[%rd18], %f173;
$L__BB2_15:
	setp.ge.s32 	%p21, %r8, %r35;
	add.s32 	%r30, %r6, 4;
	setp.ge.s32 	%p22, %r30, %r34;
	or.pred  	%p23, %p22, %p21;
	@%p23 bra 	$L__BB2_17;
	mad.lo.s32 	%r58, %r30, %r35, %r8;
	mul.wide.u32 	%rd19, %r58, 4;
	add.s64 	%rd20, %rd1, %rd19;
	st.global.f32 	[%rd20], %f172;
$L__BB2_17:
	setp.ge.s32 	%p24, %r8, %r35;
	add.s32 	%r31, %r6, 5;
	setp.ge.s32 	%p25, %r31, %r34;
	or.pred  	%p26, %p25, %p24;
	@%p26 bra 	$L__BB2_19;
	mad.lo.s32 	%r59, %r31, %r35, %r8;
	mul.wide.u32 	%rd21, %r59, 4;
	add.s64 	%rd22, %rd1, %rd21;
	st.global.f32 	[%rd22], %f171;
$L__BB2_19:
	setp.ge.s32 	%p27, %r8, %r35;
	add.s32 	%r32, %r6, 6;
	setp.ge.s32 	%p28, %r32, %r34;
	or.pred  	%p29, %p28, %p27;
	@%p29 bra 	$L__BB2_21;
	mad.lo.s32 	%r60, %r32, %r35, %r8;
	mul.wide.u32 	%rd23, %r60, 4;
	add.s64 	%rd24, %rd1, %rd23;
	st.global.f32 	[%rd24], %f170;
$L__BB2_21:
	setp.ge.s32 	%p30, %r8, %r35;
	add.s32 	%r33, %r6, 7;
	setp.ge.s32 	%p31, %r33, %r34;
	or.pred  	%p32, %p31, %p30;
	@%p32 bra 	$L__BB2_23;
	mad.lo.s32 	%r61, %r33, %r35, %r8;
	mul.wide.u32 	%rd25, %r61, 4;
	add.s64 	%rd26, %rd1, %rd25;
	st.global.f32 	[%rd26], %f169;
$L__BB2_23:
	ret;

}


// ===== COMPILED SASS (sm_100) =====

	.target	sm_100

	.elftype	@"ET_EXEC"


//--------------------- .note.nv.tkinfo           --------------------------
	.section	.note.nv.tkinfo,"",@"SHT_NOTE"
	.sectionflags	@"SHF_NOTE_NV_TKINFO"
	.tkinfo
        /*0018*/ 	.word	0x00000002
        /*0030*/ 	.string	""
        /*0030*/ 	.string	"ptxas"
        /*0030*/ 	.string	"Cuda compilation tools, release 13.0, V13.0.88"
        /*0030*/ 	.string	"Build cuda_13.0.r13.0/compiler.36424714_0"
        /*0030*/ 	.string	"-arch sm_100 -m 64 "



//--------------------- .note.nv.cuinfo           --------------------------
	.section	.note.nv.cuinfo,"",@"SHT_NOTE"
	.sectionflags	@"SHF_NOTE_NV_CUINFO"
        /*0018*/ 	.short	0x0002
        /*001a*/ 	.short	0x0064
        /*001c*/ 	.short	0x0082
	.zero		2


//--------------------- .nv.info                  --------------------------
	.section	.nv.info,"",@"SHT_CUDA_INFO"
	.align	4


	//----- nvinfo : EIATTR_REGCOUNT
	.align		4
        /*0000*/ 	.byte	0x04, 0x2f
        /*0002*/ 	.short	(.L_1 - .L_0)
	.align		4
.L_0:
        /*0004*/ 	.word	index@(_Z18naive_xgemm_kernelPfS_S_iii)
        /*0008*/ 	.word	0x00000020


	//----- nvinfo : EIATTR_FRAME_SIZE
	.align		4
.L_1:
        /*000c*/ 	.byte	0x04, 0x11
        /*000e*/ 	.short	(.L_3 - .L_2)
	.align		4
.L_2:
        /*0010*/ 	.word	index@(_Z18naive_xgemm_kernelPfS_S_iii)
        /*0014*/ 	.word	0x00000000


	//----- nvinfo : EIATTR_REGCOUNT
	.align		4
.L_3:
        /*0018*/ 	.byte	0x04, 0x2f
        /*001a*/ 	.short	(.L_5 - .L_4)
	.align		4
.L_4:
        /*001c*/ 	.word	index@(_Z18tiled_xgemm_kernelPfS_S_iii)
        /*0020*/ 	.word	0x00000020


	//----- nvinfo : EIATTR_FRAME_SIZE
	.align		4
.L_5:
        /*0024*/ 	.byte	0x04, 0x11
        /*0026*/ 	.short	(.L_7 - .L_6)
	.align		4
.L_6:
        /*0028*/ 	.word	index@(_Z18tiled_xgemm_kernelPfS_S_iii)
        /*002c*/ 	.word	0x00000000


	//----- nvinfo : EIATTR_REGCOUNT
	.align		4
.L_7:
        /*0030*/ 	.byte	0x04, 0x2f
        /*0032*/ 	.short	(.L_9 - .L_8)
	.align		4
.L_8:
        /*0034*/ 	.word	index@(_Z28tiled_xgemm_1d_coarse_kernelPfS_S_iii)
        /*0038*/ 	.word	0x00000030


	//----- nvinfo : EIATTR_FRAME_SIZE
	.align		4
.L_9:
        /*003c*/ 	.byte	0x04, 0x11
        /*003e*/ 	.short	(.L_11 - .L_10)
	.align		4
.L_10:
        /*0040*/ 	.word	index@(_Z28tiled_xgemm_1d_coarse_kernelPfS_S_iii)
        /*0044*/ 	.word	0x00000000


	//----- nvinfo : EIATTR_MIN_STACK_SIZE
	.align		4
.L_11:
        /*0048*/ 	.byte	0x04, 0x12
        /*004a*/ 	.short	(.L_13 - .L_12)
	.align		4
.L_12:
        /*004c*/ 	.word	index@(_Z28tiled_xgemm_1d_coarse_kernelPfS_S_iii)
        /*0050*/ 	.word	0x00000000


	//----- nvinfo : EIATTR_MIN_STACK_SIZE
	.align		4
.L_13:
        /*0054*/ 	.byte	0x04, 0x12
        /*0056*/ 	.short	(.L_15 - .L_14)
	.align		4
.L_14:
        /*0058*/ 	.word	index@(_Z18tiled_xgemm_kernelPfS_S_iii)
        /*005c*/ 	.word	0x00000000


	//----- nvinfo : EIATTR_MIN_STACK_SIZE
	.align		4
.L_15:
        /*0060*/ 	.byte	0x04, 0x12
        /*0062*/ 	.short	(.L_17 - .L_16)
	.align		4
.L_16:
        /*0064*/ 	.word	index@(_Z18naive_xgemm_kernelPfS_S_iii)
        /*0068*/ 	.word	0x00000000
.L_17:


//--------------------- .nv.compat                --------------------------
	.section	.nv.compat,"",@"SHT_CUDA_COMPAT_INFO"
	.align	4
        /*0000*/ 	.byte	0x02, 0x09, 0x00, 0x00, 0x02, 0x02, 0x01, 0x00, 0x02, 0x05, 0x05, 0x00, 0x03, 0x07, 0x01, 0x01
        /*0010*/ 	.byte	0x02, 0x03, 0x00, 0x00, 0x02, 0x06, 0x01, 0x00, 0x04, 0x0b, 0x08, 0x00, 0x09, 0x00, 0x00, 0x00
        /*0020*/ 	.byte	0x00, 0x00, 0x00, 0x00


//--------------------- .nv.info._Z28tiled_xgemm_1d_coarse_kernelPfS_S_iii --------------------------
	.section	.nv.info._Z28tiled_xgemm_1d_coarse_kernelPfS_S_iii,"",@"SHT_CUDA_INFO"
	.sectionflags	@""
	.align	4


	//----- nvinfo : EIATTR_CUDA_API_VERSION
	.align		4
        /*0000*/ 	.byte	0x04, 0x37
        /*0002*/ 	.short	(.L_19 - .L_18)
.L_18:
        /*0004*/ 	.word	0x00000082


	//----- nvinfo : EIATTR_KPARAM_INFO
	.align		4
.L_19:
        /*0008*/ 	.byte	0x04, 0x17
        /*000a*/ 	.short	(.L_21 - .L_20)
.L_20:
        /*000c*/ 	.word	0x00000000
        /*0010*/ 	.short	0x0005
        /*0012*/ 	.short	0x0020
        /*0014*/ 	.byte	0x00, 0xf0, 0x11, 0x00


	//----- nvinfo : EIATTR_KPARAM_INFO
	.align		4
.L_21:
        /*0018*/ 	.byte	0x04, 0x17
        /*001a*/ 	.short	(.L_23 - .L_22)
.L_22:
        /*001c*/ 	.word	0x00000000
        /*0020*/ 	.short	0x0004
        /*0022*/ 	.short	0x001c
        /*0024*/ 	.byte	0x00, 0xf0, 0x11, 0x00


	//----- nvinfo : EIATTR_KPARAM_INFO
	.align		4
.L_23:
        /*0028*/ 	.byte	0x04, 0x17
        /*002a*/ 	.short	(.L_25 - .L_24)
.L_24:
        /*002c*/ 	.word	0x00000000
        /*0030*/ 	.short	0x0003
        /*0032*/ 	.short	0x0018
        /*0034*/ 	.byte	0x00, 0xf0, 0x11, 0x00


	//----- nvinfo : EIATTR_KPARAM_INFO
	.align		4
.L_25:
        /*0038*/ 	.byte	0x04, 0x17
        /*003a*/ 	.short	(.L_27 - .L_26)
.L_26:
        /*003c*/ 	.word	0x00000000
        /*0040*/ 	.short	0x0002
        /*0042*/ 	.short	0x0010
        /*0044*/ 	.byte	0x00, 0xf5, 0x21, 0x00


	//----- nvinfo : EIATTR_KPARAM_INFO
	.align		4
.L_27:
        /*0048*/ 	.byte	0x04, 0x17
        /*004a*/ 	.short	(.L_29 - .L_28)
.L_28:
        /*004c*/ 	.word	0x00000000
        /*0050*/ 	.short	0x0001
        /*0052*/ 	.short	0x0008
        /*0054*/ 	.byte	0x00, 0xf5, 0x21, 0x00


	//----- nvinfo : EIATTR_KPARAM_INFO
	.align		4
.L_29:
        /*0058*/ 	.byte	0x04, 0x17
        /*005a*/ 	.short	(.L_31 - .L_30)
.L_30:
        /*005c*/ 	.word	0x00000000
        /*0060*/ 	.short	0x0000
        /*0062*/ 	.short	0x0000
        /*0064*/ 	.byte	0x00, 0xf5, 0x21, 0x00


	//----- nvinfo : EIATTR_SPARSE_MMA_MASK
	.align		4
.L_31:
        /*0068*/ 	.byte	0x03, 0x50
        /*006a*/ 	.short	0x0000


	//----- nvinfo : EIATTR_MAXREG_COUNT
	.align		4
        /*006c*/ 	.byte	0x03, 0x1b
        /*006e*/ 	.short	0x00ff


	//----- nvinfo : EIATTR_NUM_BARRIERS
	.align		4
        /*0070*/ 	.byte	0x02, 0x4c
        /*0072*/ 	.byte	0x01
	.zero		1


	//----- nvinfo : EIATTR_MERCURY_ISA_VERSION
	.align		4
        /*0074*/ 	.byte	0x03, 0x5f
        /*0076*/ 	.short	0x0101


	//----- nvinfo : EIATTR_VRC_CTA_INIT_COUNT
	.align		4
        /*0078*/ 	.byte	0x02, 0x4a
	.zero		1
	.zero		1


	//----- nvinfo : EIATTR_EXIT_INSTR_OFFSETS
	.align		4
        /*007c*/ 	.byte	0x04, 0x1c
        /*007e*/ 	.short	(.L_33 - .L_32)


	//   ....[0]....
.L_32:
        /*0080*/ 	.word	0x00000c90


	//   ....[1]....
        /*0084*/ 	.word	0x00000ce0


	//----- nvinfo : EIATTR_CBANK_PARAM_SIZE
	.align		4
.L_33:
        /*0088*/ 	.byte	0x03, 0x19
        /*008a*/ 	.short	0x0024


	//----- nvinfo : EIATTR_PARAM_CBANK
	.align		4
        /*008c*/ 	.byte	0x04, 0x0a
        /*008e*/ 	.short	(.L_35 - .L_34)
	.align		4
.L_34:
        /*0090*/ 	.word	index@(.nv.constant0._Z28tiled_xgemm_1d_coarse_kernelPfS_S_iii)
        /*0094*/ 	.short	0x0380
        /*0096*/ 	.short	0x0024


	//----- nvinfo : EIATTR_SW_WAR
	.align		4
.L_35:
        /*0098*/ 	.byte	0x04, 0x36
        /*009a*/ 	.short	(.L_37 - .L_36)
.L_36:
        /*009c*/ 	.word	0x00000008
.L_37:


//--------------------- .nv.info._Z18tiled_xgemm_kernelPfS_S_iii --------------------------
	.section	.nv.info._Z18tiled_xgemm_kernelPfS_S_iii,"",@"SHT_CUDA_INFO"
	.sectionflags	@""
	.align	4


	//----- nvinfo : EIATTR_CUDA_API_VERSION
	.align		4
        /*0000*/ 	.byte	0x04, 0x37
        /*0002*/ 	.short	(.L_39 - .L_38)
.L_38:
        /*0004*/ 	.word	0x00000082


	//----- nvinfo : EIATTR_KPARAM_INFO
	.align		4
.L_39:
        /*0008*/ 	.byte	0x04, 0x17
        /*000a*/ 	.short	(.L_41 - .L_40)
.L_40:
        /*000c*/ 	.word	0x00000000
        /*0010*/ 	.short	0x0005
        /*0012*/ 	.short	0x0020
        /*0014*/ 	.byte	0x00, 0xf0, 0x11, 0x00


	//----- nvinfo : EIATTR_KPARAM_INFO
	.align		4
.L_41:
        /*0018*/ 	.byte	0x04, 0x17
        /*001a*/ 	.short	(.L_43 - .L_42)
.L_42:
        /*001c*/ 	.word	0x00000000
        /*0020*/ 	.short	0x0004
        /*0022*/ 	.short	0x001c
        /*0024*/ 	.byte	0x00, 0xf0, 0x11, 0x00


	//----- nvinfo : EIATTR_KPARAM_INFO
	.align		4
.L_43:
        /*0028*/ 	.byte	0x04, 0x17
        /*002a*/ 	.short	(.L_45 - .L_44)
.L_44:
        /*002c*/ 	.word	0x00000000
        /*0030*/ 	.short	0x0003
        /*0032*/ 	.short	0x0018
        /*0034*/ 	.byte	0x00, 0xf0, 0x11, 0x00


	//----- nvinfo : EIATTR_KPARAM_INFO
	.align		4
.L_45:
        /*0038*/ 	.byte	0x04, 0x17
        /*003a*/ 	.short	(.L_47 - .L_46)
.L_46:
        /*003c*/ 	.word	0x00000000
        /*0040*/ 	.short	0x0002
        /*0042*/ 	.short	0x0010
        /*0044*/ 	.byte	0x00, 0xf5, 0x21, 0x00


	//----- nvinfo : EIATTR_KPARAM_INFO
	.align		4
.L_47:
        /*0048*/ 	.byte	0x04, 0x17
        /*004a*/ 	.short	(.L_49 - .L_48)
.L_48:
        /*004c*/ 	.word	0x00000000
        /*0050*/ 	.short	0x0001
        /*0052*/ 	.short	0x0008
        /*0054*/ 	.byte	0x00, 0xf5, 0x21, 0x00


	//----- nvinfo : EIATTR_KPARAM_INFO
	.align		4
.L_49:
        /*0058*/ 	.byte	0x04, 0x17
        /*005a*/ 	.short	(.L_51 - .L_50)
.L_50:
        /*005c*/ 	.word	0x00000000
        /*0060*/ 	.short	0x0000
        /*0062*/ 	.short	0x0000
        /*0064*/ 	.byte	0x00, 0xf5, 0x21, 0x00


	//----- nvinfo : EIATTR_SPARSE_MMA_MASK
	.align		4
.L_51:
        /*0068*/ 	.byte	0x03, 0x50
        /*006a*/ 	.short	0x0000


	//----- nvinfo : EIATTR_MAXREG_COUNT
	.align		4
        /*006c*/ 	.byte	0x03, 0x1b
        /*006e*/ 	.short	0x00ff


	//----- nvinfo : EIATTR_NUM_BARRIERS
	.align		4
        /*0070*/ 	.byte	0x02, 0x4c
        /*0072*/ 	.byte	0x01
	.zero		1


	//----- nvinfo : EIATTR_MERCURY_ISA_VERSION
	.align		4
        /*0074*/ 	.byte	0x03, 0x5f
        /*0076*/ 	.short	0x0101


	//----- nvinfo : EIATTR_VRC_CTA_INIT_COUNT
	.align		4
        /*0078*/ 	.byte	0x02, 0x4a
	.zero		1
	.zero		1


	//----- nvinfo : EIATTR_EXIT_INSTR_OFFSETS
	.align		4
        /*007c*/ 	.byte	0x04, 0x1c
        /*007e*/ 	.short	(.L_53 - .L_52)


	//   ....[0]....
.L_52:
        /*0080*/ 	.word	0x00000890


	//   ....[1]....
        /*0084*/ 	.word	0x000008e0


	//----- nvinfo : EIATTR_CBANK_PARAM_SIZE
	.align		4
.L_53:
        /*0088*/ 	.byte	0x03, 0x19
        /*008a*/ 	.short	0x0024


	//----- nvinfo : EIATTR_PARAM_CBANK
	.align		4
        /*008c*/ 	.byte	0x04, 0x0a
        /*008e*/ 	.short	(.L_55 - .L_54)
	.align		4
.L_54:
        /*0090*/ 	.word	index@(.nv.constant0._Z18tiled_xgemm_kernelPfS_S_iii)
        /*0094*/ 	.short	0x0380
        /*0096*/ 	.short	0x0024


	//----- nvinfo : EIATTR_SW_WAR
	.align		4
.L_55:
        /*0098*/ 	.byte	0x04, 0x36
        /*009a*/ 	.short	(.L_57 - .L_56)
.L_56:
        /*009c*/ 	.word	0x00000008
.L_57:


//--------------------- .nv.info._Z18naive_xgemm_kernelPfS_S_iii --------------------------
	.section	.nv.info._Z18naive_xgemm_kernelPfS_S_iii,"",@"SHT_CUDA_INFO"
	.sectionflags	@""
	.align	4


	//----- nvinfo : EIATTR_CUDA_API_VERSION
	.align		4
        /*0000*/ 	.byte	0x04, 0x37
        /*0002*/ 	.short	(.L_59 - .L_58)
.L_58:
        /*0004*/ 	.word	0x00000082


	//----- nvinfo : EIATTR_KPARAM_INFO
	.align		4
.L_59:
        /*0008*/ 	.byte	0x04, 0x17
        /*000a*/ 	.short	(.L_61 - .L_60)
.L_60:
        /*000c*/ 	.word	0x00000000
        /*0010*/ 	.short	0x0005
        /*0012*/ 	.short	0x0020
        /*0014*/ 	.byte	0x00, 0xf0, 0x11, 0x00


	//----- nvinfo : EIATTR_KPARAM_INFO
	.align		4
.L_61:
        /*0018*/ 	.byte	0x04, 0x17
        /*001a*/ 	.short	(.L_63 - .L_62)
.L_62:
        /*001c*/ 	.word	0x00000000
        /*0020*/ 	.short	0x0004
        /*0022*/ 	.short	0x001c
        /*0024*/ 	.byte	0x00, 0xf0, 0x11, 0x00


	//----- nvinfo : EIATTR_KPARAM_INFO
	.align		4
.L_63:
        /*0028*/ 	.byte	0x04, 0x17
        /*002a*/ 	.short	(.L_65 - .L_64)
.L_64:
        /*002c*/ 	.word	0x00000000
        /*0030*/ 	.short	0x0003
        /*0032*/ 	.short	0x0018
        /*0034*/ 	.byte	0x00, 0xf0, 0x11, 0x00


	//----- nvinfo : EIATTR_KPARAM_INFO
	.align		4
.L_65:
        /*0038*/ 	.byte	0x04, 0x17
        /*003a*/ 	.short	(.L_67 - .L_66)
.L_66:
        /*003c*/ 	.word	0x00000000
        /*0040*/ 	.short	0x0002
        /*0042*/ 	.short	0x0010
        /*0044*/ 	.byte	0x00, 0xf5, 0x21, 0x00


	//----- nvinfo : EIATTR_KPARAM_INFO
	.align		4
.L_67:
        /*0048*/ 	.byte	0x04, 0x17
        /*004a*/ 	.short	(.L_69 - .L_68)
.L_68:
        /*004c*/ 	.word	0x00000000
        /*0050*/ 	.short	0x0001
        /*0052*/ 	.short	0x0008
        /*0054*/ 	.byte	0x00, 0xf5, 0x21, 0x00


	//----- nvinfo : EIATTR_KPARAM_INFO
	.align		4
.L_69:
        /*0058*/ 	.byte	0x04, 0x17
        /*005a*/ 	.short	(.L_71 - .L_70)
.L_70:
        /*005c*/ 	.word	0x00000000
        /*0060*/ 	.short	0x0000
        /*0062*/ 	.short	0x0000
        /*0064*/ 	.byte	0x00, 0xf5, 0x21, 0x00


	//----- nvinfo : EIATTR_SPARSE_MMA_MASK
	.align		4
.L_71:
        /*0068*/ 	.byte	0x03, 0x50
        /*006a*/ 	.short	0x0000


	//----- nvinfo : EIATTR_MAXREG_COUNT
	.align		4
        /*006c*/ 	.byte	0x03, 0x1b
        /*006e*/ 	.short	0x00ff


	//----- nvinfo : EIATTR_MERCURY_ISA_VERSION
	.align		4
        /*0070*/ 	.byte	0x03, 0x5f
        /*0072*/ 	.short	0x0101


	//----- nvinfo : EIATTR_VRC_CTA_INIT_COUNT
	.align		4
        /*0074*/ 	.byte	0x02, 0x4a
	.zero		1
	.zero		1


	//----- nvinfo : EIATTR_EXIT_INSTR_OFFSETS
	.align		4
        /*0078*/ 	.byte	0x04, 0x1c
        /*007a*/ 	.short	(.L_73 - .L_72)


	//   ....[0]....
.L_72:
        /*007c*/ 	.word	0x000000c0


	//   ....[1]....
        /*0080*/ 	.word	0x000008e0


	//----- nvinfo : EIATTR_CBANK_PARAM_SIZE
	.align		4
.L_73:
        /*0084*/ 	.byte	0x03, 0x19
        /*0086*/ 	.short	0x0024


	//----- nvinfo : EIATTR_PARAM_CBANK
	.align		4
        /*0088*/ 	.byte	0x04, 0x0a
        /*008a*/ 	.short	(.L_75 - .L_74)
	.align		4
.L_74:
        /*008c*/ 	.word	index@(.nv.constant0._Z18naive_xgemm_kernelPfS_S_iii)
        /*0090*/ 	.short	0x0380
        /*0092*/ 	.short	0x0024


	//----- nvinfo : EIATTR_SW_WAR
	.align		4
.L_75:
        /*0094*/ 	.byte	0x04, 0x36
        /*0096*/ 	.short	(.L_77 - .L_76)
.L_76:
        /*0098*/ 	.word	0x00000008
.L_77:


//--------------------- .nv.callgraph             --------------------------
	.section	.nv.callgraph,"",@"SHT_CUDA_CALLGRAPH"
	.align	4
	.sectionentsize	8
	.align		4
        /*0000*/ 	.word	0x00000000
	.align		4
        /*0004*/ 	.word	0xffffffff
	.align		4
        /*0008*/ 	.word	0x00000000
	.align		4
        /*000c*/ 	.word	0xfffffffe
	.align		4
        /*0010*/ 	.word	0x00000000
	.align		4
        /*0014*/ 	.word	0xfffffffd
	.align		4
        /*0018*/ 	.word	0x00000000
	.align		4
        /*001c*/ 	.word	0xfffffffc


//--------------------- .text._Z28tiled_xgemm_1d_coarse_kernelPfS_S_iii --------------------------
	.section	.text._Z28tiled_xgemm_1d_coarse_kernelPfS_S_iii,"ax",@progbits
	.align	128
        .global         _Z28tiled_xgemm_1d_coarse_kernelPfS_S_iii
        .type           _Z28tiled_xgemm_1d_coarse_kernelPfS_S_iii,@function
        .size           _Z28tiled_xgemm_1d_coarse_kernelPfS_S_iii,(.L_x_11 - _Z28tiled_xgemm_1d_coarse_kernelPfS_S_iii)
        .other          _Z28tiled_xgemm_1d_coarse_kernelPfS_S_iii,@"STO_CUDA_ENTRY STV_DEFAULT"
_Z28tiled_xgemm_1d_coarse_kernelPfS_S_iii:
.text._Z28tiled_xgemm_1d_coarse_kernelPfS_S_iii:
[----:B------:R-:W-:Y:S01]  /*0000*/  LDC R1, c[0x0][0x37c] ;  /* 0x0000df00ff017b82 */ /* 0x000fe20000000800 */
[----:B------:R-:W0:Y:S07]  /*0010*/  S2R R2, SR_TID.X ;  /* 0x0000000000027919 */ /* 0x000e2e0000002100 */
[----:B------:R-:W1:Y:S01]  /*0020*/  S2UR UR4, SR_CTAID.Y ;  /* 0x00000000000479c3 */ /* 0x000e620000002600 */
[----:B------:R-:W2:Y:S01]  /*0030*/  LDCU UR7, c[0x0][0x3a0] ;  /* 0x00007400ff0777ac */ /* 0x000ea20008000800 */
[----:B------:R-:W-:Y:S01]  /*0040*/  HFMA2 R43, -RZ, RZ, 0, 0 ;  /* 0x00000000ff2b7431 */ /* 0x000fe200000001ff */
[----:B------:R-:W3:Y:S01]  /*0050*/  S2R R3, SR_CTAID.X ;  /* 0x0000000000037919 */ /* 0x000ee20000002500 */
[----:B------:R-:W-:Y:S01]  /*0060*/  HFMA2 R39, -RZ, RZ, 0, 0 ;  /* 0x00000000ff277431 */ /* 0x000fe200000001ff */
[----:B------:R-:W-:-:S02]  /*0070*/  CS2R R20, SRZ ;  /* 0x0000000000147805 */ /* 0x000fc4000001ff00 */
[----:B------:R-:W-:Y:S02]  /*0080*/  MOV R45, RZ ;  /* 0x000000ff002d7202 */ /* 0x000fe40000000f00 */
[----:B------:R-:W-:Y:S02]  /*0090*/  CS2R R22, SRZ ;  /* 0x0000000000167805 */ /* 0x000fe4000001ff00 */
[----:B------:R-:W-:Y:S01]  /*00a0*/  MOV R25, RZ ;  /* 0x000000ff00197202 */ /* 0x000fe20000000f00 */
[----:B------:R-:W4:Y:S01]  /*00b0*/  LDCU.64 UR8, c[0x0][0x358] ;  /* 0x00006b00ff0877ac */ /* 0x000f220008000a00 */
[----:B--2---:R-:W-:Y:S02]  /*00c0*/  UISETP.GE.AND UP0, UPT, UR7, 0x1, UPT ;  /* 0x000000010700788c */ /* 0x004fe4000bf06270 */
[----:B-1----:R-:W-:Y:S01]  /*00d0*/  USHF.L.U32 UR4, UR4, 0x6, URZ ;  /* 0x0000000604047899 */ /* 0x002fe200080006ff */
[----:B0-----:R-:W-:Y:S02]  /*00e0*/  SHF.R.U32.HI R34, RZ, 0x6, R2 ;  /* 0x00000006ff227819 */ /* 0x001fe40000011602 */
[----:B---3--:R-:W-:-:S03]  /*00f0*/  SHF.L.U32 R3, R3, 0x6, RZ ;  /* 0x0000000603037819 */ /* 0x008fc600000006ff */
[----:B------:R-:W-:Y:S02]  /*0100*/  LEA R35, R34, UR4, 0x3 ;  /* 0x0000000422237c11 */ /* 0x000fe4000f8e18ff */
[----:B------:R-:W-:Y:S01]  /*0110*/  LOP3.LUT R36, R3, 0x3f, R2, 0xf8, !PT ;  /* 0x0000003f03247812 */ /* 0x000fe200078ef802 */
[----:B----4-:R-:W-:Y:S06]  /*0120*/  BRA.U !UP0, `(.L_x_0) ;  /* 0x0000000908207547 */ /* 0x010fec000b800000 */
[----:B------:R-:W0:Y:S01]  /*0130*/  S2UR UR6, SR_CgaCtaId ;  /* 0x00000000000679c3 */ /* 0x000e220000008800 */
[----:B------:R-:W1:Y:S01]  /*0140*/  LDCU UR10, c[0x0][0x39c] ;  /* 0x00007380ff0a77ac */ /* 0x000e620008000800 */
[C---:B------:R-:W-:Y:S02]  /*0150*/  LEA.HI R32, R2.reuse, UR4, RZ, 0x1d ;  /* 0x0000000402207c11 */ /* 0x040fe4000f8fe8ff */
[C---:B------:R-:W-:Y:S01]  /*0160*/  LOP3.LUT R33, R2.reuse, 0x7, RZ, 0xc0, !PT ;  /* 0x0000000702217812 */ /* 0x040fe200078ec0ff */
[----:B------:R-:W-:Y:S01]  /*0170*/  UMOV UR5, 0x400 ;  /* 0x0000040000057882 */ /* 0x000fe20000000000 */
[C---:B------:R-:W-:Y:S01]  /*0180*/  LOP3.LUT R0, R2.reuse, 0x3c0, RZ, 0xc0, !PT ;  /* 0x000003c002007812 */ /* 0x040fe200078ec0ff */
[----:B------:R-:W-:Y:S01]  /*0190*/  UIADD3 UR4, UPT, UPT, UR5, 0x800, URZ ;  /* 0x0000080005047890 */ /* 0x000fe2000fffe0ff */
[C---:B------:R-:W-:Y:S01]  /*01a0*/  SHF.L.U32 R30, R2.reuse, 0x2, RZ ;  /* 0x00000002021e7819 */ /* 0x040fe200000006ff */
[----:B------:R-:W2:Y:S01]  /*01b0*/  LDCU UR12, c[0x0][0x3a0] ;  /* 0x00007400ff0c77ac */ /* 0x000ea20008000800 */
[----:B------:R-:W-:-:S02]  /*01c0*/  LOP3.LUT R28, R2, 0x3f, RZ, 0xc0, !PT ;  /* 0x0000003f021c7812 */ /* 0x000fc400078ec0ff */
[--C-:B------:R-:W-:Y:S01]  /*01d0*/  LOP3.LUT R31, R0, 0x3f, R2.reuse, 0xf8, !PT ;  /* 0x0000003f001f7812 */ /* 0x100fe200078ef802 */
[----:B------:R-:W3:Y:S01]  /*01e0*/  LDCU UR11, c[0x0][0x398] ;  /* 0x00007300ff0b77ac */ /* 0x000ee20008000800 */
[----:B------:R-:W-:Y:S02]  /*01f0*/  MOV R43, RZ ;  /* 0x000000ff002b7202 */ /* 0x000fe40000000f00 */
[----:B------:R-:W-:Y:S01]  /*0200*/  LOP3.LUT R30, R30, 0xf00, RZ, 0xc0, !PT ;  /* 0x00000f001e1e7812 */ /* 0x000fe200078ec0ff */
[----:B-1----:R-:W-:Y:S01]  /*0210*/  IMAD R5, R34, UR10, R3 ;  /* 0x0000000a22057c24 */ /* 0x002fe2000f8e0203 */
[----:B------:R-:W-:Y:S01]  /*0220*/  LOP3.LUT R3, R33, 0x3f8, R2, 0xf8, !PT ;  /* 0x000003f821037812 */ /* 0x000fe200078ef802 */
[----:B------:R-:W-:Y:S01]  /*0230*/  IMAD R2, R32, UR7, R33 ;  /* 0x0000000720027c24 */ /* 0x000fe2000f8e0221 */
[----:B0-----:R-:W-:Y:S02]  /*0240*/  ULEA UR5, UR6, UR5, 0x18 ;  /* 0x0000000506057291 */ /* 0x001fe4000f8ec0ff */
[----:B------:R-:W-:Y:S01]  /*0250*/  IADD3 R0, PT, PT, R28, R5, RZ ;  /* 0x000000051c007210 */ /* 0x000fe20007ffe0ff */
[----:B------:R-:W-:-:S03]  /*0260*/  ULEA UR4, UR6, UR4, 0x18 ;  /* 0x0000000406047291 */ /* 0x000fc6000f8ec0ff */
[----:B------:R-:W-:-:S03]  /*0270*/  LEA R3, R3, UR5, 0x2 ;  /* 0x0000000503037c11 */ /* 0x000fc6000f8e10ff */
[----:B------:R-:W-:Y:S02]  /*0280*/  LEA R31, R31, UR4, 0x2 ;  /* 0x000000041f1f7c11 */ /* 0x000fe4000f8e10ff */
[----:B------:R-:W-:Y:S01]  /*0290*/  LEA R28, R28, UR4, 0x2 ;  /* 0x000000041c1c7c11 */ /* 0x000fe2000f8e10ff */
[----:B--23--:R-:W-:-:S06]  /*02a0*/  UMOV UR4, URZ ;  /* 0x000000ff00047c82 */ /* 0x00cfcc0008000000 */
.L_x_1:
[----:B------:R-:W0:Y:S01]  /*02b0*/  LDC R29, c[0x0][0x39c] ;  /* 0x0000e700ff1d7b82 */ /* 0x000e220000000800 */
[----:B------:R-:W-:Y:S01]  /*02c0*/  ISETP.GE.AND P0, PT, R33, UR12, PT ;  /* 0x0000000c21007c0c */ /* 0x000fe2000bf06270 */
[----:B------:R-:W-:Y:S01]  /*02d0*/  HFMA2 R26, -RZ, RZ, 0, 0 ;  /* 0x00000000ff1a7431 */ /* 0x000fe200000001ff */
[----:B------:R-:W-:Y:S02]  /*02e0*/  MOV R40, RZ ;  /* 0x000000ff00287202 */ /* 0x000fe40000000f00 */
[----:B------:R-:W-:-:S13]  /*02f0*/  ISETP.GE.OR P0, PT, R32, UR11, P0 ;  /* 0x0000000b20007c0c */ /* 0x000fda0008706670 */
[----:B------:R-:W1:Y:S01]  /*0300*/  @!P0 LDC.64 R6, c[0x0][0x380] ;  /* 0x0000e000ff068b82 */ /* 0x000e620000000a00 */
[----:B0-----:R-:W-:-:S04]  /*0310*/  ISETP.GE.AND P1, PT, R36, R29, PT ;  /* 0x0000001d2400720c */ /* 0x001fc80003f26270 */
[----:B------:R-:W-:-:S13]  /*0320*/  ISETP.GE.OR P1, PT, R34, UR12, P1 ;  /* 0x0000000c22007c0c */ /* 0x000fda0008f26670 */
[----:B------:R-:W0:Y:S01]  /*0330*/  @!P1 LDC.64 R4, c[0x0][0x388] ;  /* 0x0000e200ff049b82 */ /* 0x000e220000000a00 */
[----:B-1----:R-:W-:-:S05]  /*0340*/  @!P0 IMAD.WIDE.U32 R8, R2, 0x4, R6 ;  /* 0x0000000402088825 */ /* 0x002fca00078e0006 */
[----:B------:R-:W2:Y:S01]  /*0350*/  @!P0 LDG.E.CONSTANT R26, desc[UR8][R8.64] ;  /* 0x00000008081a8981 */ /* 0x000ea2000c1e9900 */
[----:B0-----:R-:W-:-:S05]  /*0360*/  @!P1 IMAD.WIDE R10, R0, 0x4, R4 ;  /* 0x00000004000a9825 */ /* 0x001fca00078e0204 */
[----:B------:R-:W3:Y:S04]  /*0370*/  @!P1 LDG.E.CONSTANT R40, desc[UR8][R10.64] ;  /* 0x000000080a289981 */ /* 0x000ee8000c1e9900 */
[----:B--2---:R-:W-:Y:S04]  /*0380*/  STS [R3], R26 ;  /* 0x0000001a03007388 */ /* 0x004fe80000000800 */
[----:B---3--:R-:W-:Y:S01]  /*0390*/  STS [R31], R40 ;  /* 0x000000281f007388 */ /* 0x008fe20000000800 */
[----:B------:R-:W-:Y:S06]  /*03a0*/  BAR.SYNC.DEFER_BLOCKING 0x0 ;  /* 0x0000000000007b1d */ /* 0x000fec0000010000 */
[----:B------:R-:W-:Y:S04]  /*03b0*/  LDS R27, [R28] ;  /* 0x000000001c1b7984 */ /* 0x000fe80000000800 */
[----:B------:R-:W0:Y:S04]  /*03c0*/  LDS.128 R4, [R30+UR5] ;  /* 0x000000051e047984 */ /* 0x000e280008000c00 */
[----:B------:R-:W1:Y:S04]  /*03d0*/  LDS R24, [R28+0x100] ;  /* 0x000100001c187984 */ /* 0x000e680000000800 */
[----:B------:R-:W2:Y:S04]  /*03e0*/  LDS R38, [R28+0x200] ;  /* 0x000200001c267984 */ /* 0x000ea80000000800 */
[----:B------:R-:W3:Y:S04]  /*03f0*/  LDS.128 R16, [R30+UR5+0x40] ;  /* 0x000040051e107984 */ /* 0x000ee80008000c00 */
[----:B------:R-:W4:Y:S04]  /*0400*/  LDS R37, [R28+0x300] ;  /* 0x000300001c257984 */ /* 0x000f280000000800 */
[----:B------:R-:W5:Y:S04]  /*0410*/  LDS.128 R12, [R30+UR5+0x20] ;  /* 0x000020051e0c7984 */ /* 0x000f680008000c00 */
[----:B------:R-:W5:Y:S01]  /*0420*/  LDS.128 R8, [R30+UR5+0x80] ;  /* 0x000080051e087984 */ /* 0x000f620008000c00 */
[----:B0-----:R-:W-:-:S04]  /*0430*/  FFMA R41, R27, R4, R22 ;  /* 0x000000041b297223 */ /* 0x001fc80000000016 */
[----:B-1----:R-:W-:-:S04]  /*0440*/  FFMA R5, R24, R5, R41 ;  /* 0x0000000518057223 */ /* 0x002fc80000000029 */
[----:B--2---:R-:W-:Y:S01]  /*0450*/  FFMA R6, R38, R6, R5 ;  /* 0x0000000626067223 */ /* 0x004fe20000000005 */
[----:B---3--:R-:W-:-:S04]  /*0460*/  FFMA R16, R27, R16, R39 ;  /* 0x000000101b107223 */ /* 0x008fc80000000027 */
[----:B------:R-:W-:Y:S01]  /*0470*/  FFMA R17, R24, R17, R16 ;  /* 0x0000001118117223 */ /* 0x000fe20000000010 */
[----:B----4-:R-:W-:Y:S02]  /*0480*/  FFMA R42, R37, R7, R6 ;  /* 0x00000007252a7223 */ /* 0x010fe40000000006 */
[----:B------:R-:W0:Y:S01]  /*0490*/  LDS.128 R4, [R30+UR5+0x60] ;  /* 0x000060051e047984 */ /* 0x000e220008000c00 */
[----:B------:R-:W-:-:S04]  /*04a0*/  FFMA R18, R38, R18, R17 ;  /* 0x0000001226127223 */ /* 0x000fc80000000011 */
[----:B------:R-:W-:Y:S02]  /*04b0*/  FFMA R41, R37, R19, R18 ;  /* 0x0000001325297223 */ /* 0x000fe40000000012 */
[----:B------:R-:W1:Y:S01]  /*04c0*/  LDS.128 R16, [R30+UR5+0xc0] ;  /* 0x0000c0051e107984 */ /* 0x000e620008000c00 */
[----:B-----5:R-:W-:-:S04]  /*04d0*/  FFMA R12, R27, R12, R25 ;  /* 0x0000000c1b0c7223 */ /* 0x020fc80000000019 */
[----:B------:R-:W-:-:S04]  /*04e0*/  FFMA R13, R24, R13, R12 ;  /* 0x0000000d180d7223 */ /* 0x000fc8000000000c */
[----:B------:R-:W-:Y:S01]  /*04f0*/  FFMA R14, R38, R14, R13 ;  /* 0x0000000e260e7223 */ /* 0x000fe2000000000d */
[----:B------:R-:W-:-:S03]  /*0500*/  FFMA R8, R27, R8, R21 ;  /* 0x000000081b087223 */ /* 0x000fc60000000015 */
[----:B------:R-:W-:Y:S02]  /*0510*/  FFMA R39, R37, R15, R14 ;  /* 0x0000000f25277223 */ /* 0x000fe4000000000e */
[----:B------:R-:W2:Y:S01]  /*0520*/  LDS.128 R12, [R30+UR5+0xa0] ;  /* 0x0000a0051e0c7984 */ /* 0x000ea20008000c00 */
[----:B0-----:R-:W-:-:S04]  /*0530*/  FFMA R23, R27, R4, R23 ;  /* 0x000000041b177223 */ /* 0x001fc80000000017 */
[----:B------:R-:W-:-:S04]  /*0540*/  FFMA R5, R24, R5, R23 ;  /* 0x0000000518057223 */ /* 0x000fc80000000017 */
[----:B------:R-:W-:Y:S01]  /*0550*/  FFMA R6, R38, R6, R5 ;  /* 0x0000000626067223 */ /* 0x000fe20000000005 */
[C---:B-1----:R-:W-:Y:S02]  /*0560*/  FFMA R5, R27.reuse, R16, R20 ;  /* 0x000000101b057223 */ /* 0x042fe40000000014 */
[----:B------:R-:W0:Y:S01]  /*0570*/  LDS.128 R20, [R30+UR5+0xe0] ;  /* 0x0000e0051e147984 */ /* 0x000e220008000c00 */
[C---:B------:R-:W-:Y:S01]  /*0580*/  FFMA R9, R24.reuse, R9, R8 ;  /* 0x0000000918097223 */ /* 0x040fe20000000008 */
[----:B------:R-:W-:Y:S01]  /*0590*/  FFMA R17, R24, R17, R5 ;  /* 0x0000001118117223 */ /* 0x000fe20000000005 */
[----:B--2---:R-:W-:-:S04]  /*05a0*/  FFMA R12, R27, R12, R45 ;  /* 0x0000000c1b0c7223 */ /* 0x004fc8000000002d */
[----:B------:R-:W-:Y:S01]  /*05b0*/  FFMA R13, R24, R13, R12 ;  /* 0x0000000d180d7223 */ /* 0x000fe2000000000c */
[C---:B------:R-:W-:Y:S01]  /*05c0*/  FFMA R10, R38.reuse, R10, R9 ;  /* 0x0000000a260a7223 */ /* 0x040fe20000000009 */
[C---:B------:R-:W-:Y:S02]  /*05d0*/  FFMA R18, R38.reuse, R18, R17 ;  /* 0x0000001226127223 */ /* 0x040fe40000000011 */
[----:B------:R-:W-:Y:S01]  /*05e0*/  FFMA R14, R38, R14, R13 ;  /* 0x0000000e260e7223 */ /* 0x000fe2000000000d */
[C---:B------:R-:W-:Y:S01]  /*05f0*/  FFMA R16, R37.reuse, R7, R6 ;  /* 0x0000000725107223 */ /* 0x040fe20000000006 */
[C---:B------:R-:W-:Y:S01]  /*0600*/  FFMA R45, R37.reuse, R11, R10 ;  /* 0x0000000b252d7223 */ /* 0x040fe2000000000a */
[C---:B------:R-:W-:Y:S01]  /*0610*/  FFMA R40, R37.reuse, R19, R18 ;  /* 0x0000001325287223 */ /* 0x040fe20000000012 */
[----:B------:R-:W-:Y:S01]  /*0620*/  FFMA R44, R37, R15, R14 ;  /* 0x0000000f252c7223 */ /* 0x000fe2000000000e */
[----:B------:R-:W-:Y:S01]  /*0630*/  LDS.128 R8, [R30+UR5+0x50] ;  /* 0x000050051e087984 */ /* 0x000fe20008000c00 */
[----:B0-----:R-:W-:-:S04]  /*0640*/  FFMA R20, R27, R20, R43 ;  /* 0x000000141b147223 */ /* 0x001fc8000000002b */
[----:B------:R-:W-:Y:S02]  /*0650*/  FFMA R5, R24, R21, R20 ;  /* 0x0000001518057223 */ /* 0x000fe40000000014 */
[----:B------:R-:W-:Y:S04]  /*0660*/  LDS R21, [R28+0x400] ;  /* 0x000400001c157984 */ /* 0x000fe80000000800 */
[----:B------:R-:W0:Y:S01]  /*0670*/  LDS.128 R24, [R30+UR5+0x10] ;  /* 0x000010051e187984 */ /* 0x000e220008000c00 */
[----:B------:R-:W-:-:S03]  /*0680*/  FFMA R22, R38, R22, R5 ;  /* 0x0000001626167223 */ /* 0x000fc60000000005 */
[----:B------:R-:W1:Y:S01]  /*0690*/  LDS R20, [R28+0x500] ;  /* 0x000500001c147984 */ /* 0x000e620000000800 */
[----:B------:R-:W-:-:S03]  /*06a0*/  FFMA R43, R37, R23, R22 ;  /* 0x00000017252b7223 */ /* 0x000fc60000000016 */
[----:B------:R-:W2:Y:S04]  /*06b0*/  LDS R37, [R28+0x600] ;  /* 0x000600001c257984 */ /* 0x000ea80000000800 */
[----:B------:R-:W3:Y:S01]  /*06c0*/  LDS.128 R4, [R30+UR5+0x30] ;  /* 0x000030051e047984 */ /* 0x000ee20008000c00 */
[----:B0-----:R-:W-:-:S03]  /*06d0*/  FFMA R13, R21, R24, R42 ;  /* 0x00000018150d7223 */ /* 0x001fc6000000002a */
[----:B------:R-:W0:Y:S01]  /*06e0*/  LDS R24, [R28+0x700] ;  /* 0x000700001c187984 */ /* 0x000e220000000800 */
[----:B-1----:R-:W-:-:S04]  /*06f0*/  FFMA R12, R20, R25, R13 ;  /* 0x00000019140c7223 */ /* 0x002fc8000000000d */
[----:B--2---:R-:W-:Y:S02]  /*0700*/  FFMA R17, R37, R26, R12 ;  /* 0x0000001a25117223 */ /* 0x004fe4000000000c */
[----:B------:R-:W1:Y:S01]  /*0710*/  LDS.128 R12, [R30+UR5+0x70] ;  /* 0x000070051e0c7984 */ /* 0x000e620008000c00 */
[C---:B---3--:R-:W-:Y:S01]  /*0720*/  FFMA R4, R21.reuse, R4, R39 ;  /* 0x0000000415047223 */ /* 0x048fe20000000027 */
[----:B------:R-:W-:-:S03]  /*0730*/  FFMA R41, R21, R8, R41 ;  /* 0x0000000815297223 */ /* 0x000fc60000000029 */
[----:B------:R-:W-:-:S04]  /*0740*/  FFMA R4, R20, R5, R4 ;  /* 0x0000000514047223 */ /* 0x000fc80000000004 */
[----:B------:R-:W-:Y:S01]  /*0750*/  FFMA R6, R37, R6, R4 ;  /* 0x0000000625067223 */ /* 0x000fe20000000004 */
[----:B------:R-:W-:-:S04]  /*0760*/  FFMA R4, R20, R9, R41 ;  /* 0x0000000914047223 */ /* 0x000fc80000000029 */
[----:B------:R-:W-:Y:S01]  /*0770*/  FFMA R39, R37, R10, R4 ;  /* 0x0000000a25277223 */ /* 0x000fe20000000004 */
[C---:B0-----:R-:W-:Y:S01]  /*0780*/  FFMA R22, R24.reuse, R27, R17 ;  /* 0x0000001b18167223 */ /* 0x041fe20000000011 */
[----:B------:R-:W-:Y:S01]  /*0790*/  FFMA R25, R24, R7, R6 ;  /* 0x0000000718197223 */ /* 0x000fe20000000006 */
[----:B-1----:R-:W-:Y:S02]  /*07a0*/  FFMA R5, R21, R12, R16 ;  /* 0x0000000c15057223 */ /* 0x002fe40000000010 */
[----:B------:R-:W0:Y:S02]  /*07b0*/  LDS.128 R16, [R30+UR5+0x90] ;  /* 0x000090051e107984 */ /* 0x000e240008000c00 */
[----:B------:R-:W-:Y:S02]  /*07c0*/  FFMA R8, R20, R13, R5 ;  /* 0x0000000d14087223 */ /* 0x000fe40000000005 */
[----:B------:R-:W1:Y:S02]  /*07d0*/  LDS.128 R4, [R30+UR5+0xb0] ;  /* 0x0000b0051e047984 */ /* 0x000e640008000c00 */
[----:B------:R-:W-:Y:S01]  /*07e0*/  FFMA R23, R37, R14, R8 ;  /* 0x0000000e25177223 */ /* 0x000fe20000000008 */
[----:B------:R-:W-:-:S02]  /*07f0*/  FFMA R39, R24, R11, R39 ;  /* 0x0000000b18277223 */ /* 0x000fc40000000027 */
[----:B------:R-:W2:Y:S01]  /*0800*/  LDS.128 R8, [R30+UR5+0xd0] ;  /* 0x0000d0051e087984 */ /* 0x000ea20008000c00 */
[----:B------:R-:W-:Y:S01]  /*0810*/  FFMA R23, R24, R15, R23 ;  /* 0x0000000f18177223 */ /* 0x000fe20000000017 */
[----:B0-----:R-:W-:-:S04]  /*0820*/  FFMA R45, R21, R16, R45 ;  /* 0x00000010152d7223 */ /* 0x001fc8000000002d */
[----:B------:R-:W-:Y:S01]  /*0830*/  FFMA R12, R20, R17, R45 ;  /* 0x00000011140c7223 */ /* 0x000fe2000000002d */
[----:B-1----:R-:W-:-:S03]  /*0840*/  FFMA R13, R21, R4, R44 ;  /* 0x00000004150d7223 */ /* 0x002fc6000000002c */
[----:B------:R-:W-:Y:S01]  /*0850*/  FFMA R17, R37, R18, R12 ;  /* 0x0000001225117223 */ /* 0x000fe2000000000c */
[----:B------:R-:W-:Y:S02]  /*0860*/  FFMA R4, R20, R5, R13 ;  /* 0x0000000514047223 */ /* 0x000fe4000000000d */
[----:B------:R-:W0:Y:S01]  /*0870*/  LDS.128 R12, [R30+UR5+0xf0] ;  /* 0x0000f0051e0c7984 */ /* 0x000e220008000c00 */
[----:B------:R-:W-:Y:S01]  /*0880*/  UIADD3 UR4, UPT, UPT, UR4, 0x8, URZ ;  /* 0x0000000804047890 */ /* 0x000fe2000fffe0ff */
[----:B--2---:R-:W-:-:S03]  /*0890*/  FFMA R5, R21, R8, R40 ;  /* 0x0000000815057223 */ /* 0x004fc60000000028 */
[----:B------:R-:W-:Y:S01]  /*08a0*/  UISETP.GE.AND UP0, UPT, UR4, UR12, UPT ;  /* 0x0000000c0400728c */ /* 0x000fe2000bf06270 */
[----:B------:R-:W-:Y:S01]  /*08b0*/  FFMA R5, R20, R9, R5 ;  /* 0x0000000914057223 */ /* 0x000fe20000000005 */
[----:B------:R-:W-:-:S03]  /*08c0*/  FFMA R45, R37, R6, R4 ;  /* 0x00000006252d7223 */ /* 0x000fc60000000004 */
[----:B------:R-:W-:Y:S01]  /*08d0*/  FFMA R10, R37, R10, R5 ;  /* 0x0000000a250a7223 */ /* 0x000fe20000000005 */
[----:B------:R-:W-:Y:S01]  /*08e0*/  LEA R0, R29, R0, 0x3 ;  /* 0x000000001d007211 */ /* 0x000fe200078e18ff */
[----:B------:R-:W-:Y:S01]  /*08f0*/  FFMA R45, R24, R7, R45 ;  /* 0x00000007182d7223 */ /* 0x000fe2000000002d */
[----:B------:R-:W-:Y:S02]  /*0900*/  IADD3 R33, PT, PT, R33, 0x8, RZ ;  /* 0x0000000821217810 */ /* 0x000fe40007ffe0ff */
[----:B------:R-:W-:Y:S02]  /*0910*/  IADD3 R34, PT, PT, R34, 0x8, RZ ;  /* 0x0000000822227810 */ /* 0x000fe40007ffe0ff */
[----:B------:R-:W-:Y:S01]  /*0920*/  IADD3 R2, PT, PT, R2, 0x8, RZ ;  /* 0x0000000802027810 */ /* 0x000fe20007ffe0ff */
[----:B0-----:R-:W-:-:S04]  /*0930*/  FFMA R12, R21, R12, R43 ;  /* 0x0000000c150c7223 */ /* 0x001fc8000000002b */
[----:B------:R-:W-:-:S04]  /*0940*/  FFMA R13, R20, R13, R12 ;  /* 0x0000000d140d7223 */ /* 0x000fc8000000000c */
[----:B------:R-:W-:Y:S01]  /*0950*/  FFMA R14, R37, R14, R13 ;  /* 0x0000000e250e7223 */ /* 0x000fe2000000000d */
[C---:B------:R-:W-:Y:S01]  /*0960*/  FFMA R21, R24.reuse, R19, R17 ;  /* 0x0000001318157223 */ /* 0x040fe20000000011 */
[C---:B------:R-:W-:Y:S02]  /*0970*/  FFMA R20, R24.reuse, R11, R10 ;  /* 0x0000000b18147223 */ /* 0x040fe4000000000a */
[----:B------:R-:W-:Y:S01]  /*0980*/  FFMA R43, R24, R15, R14 ;  /* 0x0000000f182b7223 */ /* 0x000fe2000000000e */
[----:B------:R-:W-:Y:S06]  /*0990*/  BAR.SYNC.DEFER_BLOCKING 0x0 ;  /* 0x0000000000007b1d */ /* 0x000fec0000010000 */
[----:B------:R-:W-:Y:S05]  /*09a0*/  BRA.U !UP0, `(.L_x_1) ;  /* 0xfffffff908407547 */ /* 0x000fea000b83ffff */
.L_x_0:
[----:B------:R-:W0:Y:S01]  /*09b0*/  LDCU.64 UR4, c[0x0][0x398] ;  /* 0x00007300ff0477ac */ /* 0x000e220008000a00 */
[C---:B------:R-:W-:Y:S02]  /*09c0*/  IADD3 R29, PT, PT, R35.reuse, 0x1, RZ ;  /* 0x00000001231d7810 */ /* 0x040fe40007ffe0ff */
[C---:B------:R-:W-:Y:S02]  /*09d0*/  IADD3 R31, PT, PT, R35.reuse, 0x2, RZ ;  /* 0x00000002231f7810 */ /* 0x040fe40007ffe0ff */
[C---:B------:R-:W-:Y:S02]  /*09e0*/  IADD3 R33, PT, PT, R35.reuse, 0x3, RZ ;  /* 0x0000000323217810 */ /* 0x040fe40007ffe0ff */
[C---:B------:R-:W-:Y:S02]  /*09f0*/  IADD3 R15, PT, PT, R35.reuse, 0x4, RZ ;  /* 0x00000004230f7810 */ /* 0x040fe40007ffe0ff */
[C---:B------:R-:W-:Y:S02]  /*0a00*/  IADD3 R17, PT, PT, R35.reuse, 0x5, RZ ;  /* 0x0000000523117810 */ /* 0x040fe40007ffe0ff */
[----:B------:R-:W-:-:S02]  /*0a10*/  IADD3 R19, PT, PT, R35, 0x6, RZ ;  /* 0x0000000623137810 */ /* 0x000fc40007ffe0ff */
[C---:B0-----:R-:W-:Y:S02]  /*0a20*/  ISETP.GE.AND P1, PT, R36.reuse, UR5, PT ;  /* 0x0000000524007c0c */ /* 0x041fe4000bf26270 */
[----:B------:R-:W-:Y:S02]  /*0a30*/  ISETP.GE.AND P0, PT, R36, UR5, PT ;  /* 0x0000000524007c0c */ /* 0x000fe4000bf06270 */
[----:B------:R-:W-:Y:S02]  /*0a40*/  ISETP.LT.AND P1, PT, R35, UR4, !P1 ;  /* 0x0000000423007c0c */ /* 0x000fe4000cf21270 */
[----:B------:R-:W-:Y:S02]  /*0a50*/  ISETP.GE.OR P3, PT, R29, UR4, P0 ;  /* 0x000000041d007c0c */ /* 0x000fe40008766670 */
[----:B------:R-:W-:Y:S02]  /*0a60*/  ISETP.GE.OR P2, PT, R31, UR4, P0 ;  /* 0x000000041f007c0c */ /* 0x000fe40008746670 */
[----:B------:R-:W-:-:S02]  /*0a70*/  ISETP.GE.OR P4, PT, R33, UR4, P0 ;  /* 0x0000000421007c0c */ /* 0x000fc40008786670 */
[----:B------:R-:W-:Y:S02]  /*0a80*/  ISETP.GE.OR P6, PT, R15, UR4, P0 ;  /* 0x000000040f007c0c */ /* 0x000fe400087c6670 */
[----:B------:R-:W-:-:S03]  /*0a90*/  ISETP.GE.OR P5, PT, R17, UR4, P0 ;  /* 0x0000000411007c0c */ /* 0x000fc600087a6670 */
[----:B------:R-:W0:Y:S01]  /*0aa0*/  @P1 LDC.64 R26, c[0x0][0x390] ;  /* 0x0000e400ff1a1b82 */ /* 0x000e220000000a00 */
[C-C-:B------:R-:W-:Y:S01]  /*0ab0*/  @P1 IMAD R3, R35.reuse, UR5, R36.reuse ;  /* 0x0000000523031c24 */ /* 0x140fe2000f8e0224 */
[----:B------:R-:W-:Y:S01]  /*0ac0*/  IADD3 R35, PT, PT, R35, 0x7, RZ ;  /* 0x0000000723237810 */ /* 0x000fe20007ffe0ff */
[--C-:B------:R-:W-:Y:S02]  /*0ad0*/  @!P3 IMAD R29, R29, UR5, R36.reuse ;  /* 0x000000051d1dbc24 */ /* 0x100fe4000f8e0224 */
[--C-:B------:R-:W-:Y:S02]  /*0ae0*/  @!P2 IMAD R31, R31, UR5, R36.reuse ;  /* 0x000000051f1fac24 */ /* 0x100fe4000f8e0224 */
[--C-:B------:R-:W-:Y:S01]  /*0af0*/  @!P4 IMAD R33, R33, UR5, R36.reuse ;  /* 0x000000052121cc24 */ /* 0x100fe2000f8e0224 */
[----:B------:R-:W1:Y:S01]  /*0b00*/  @!P3 LDC.64 R12, c[0x0][0x390] ;  /* 0x0000e400ff0cbb82 */ /* 0x000e620000000a00 */
[--C-:B------:R-:W-:Y:S02]  /*0b10*/  @!P6 IMAD R15, R15, UR5, R36.reuse ;  /* 0x000000050f0fec24 */ /* 0x100fe4000f8e0224 */
[----:B------:R-:W-:-:S05]  /*0b20*/  @!P5 IMAD R17, R17, UR5, R36 ;  /* 0x000000051111dc24 */ /* 0x000fca000f8e0224 */
[----:B------:R-:W2:Y:S01]  /*0b30*/  @!P2 LDC.64 R10, c[0x0][0x390] ;  /* 0x0000e400ff0aab82 */ /* 0x000ea20000000a00 */
[----:B0-----:R-:W-:-:S07]  /*0b40*/  @P1 IMAD.WIDE.U32 R26, R3, 0x4, R26 ;  /* 0x00000004031a1825 */ /* 0x001fce00078e001a */
[----:B------:R-:W0:Y:S01]  /*0b50*/  @!P4 LDC.64 R8, c[0x0][0x390] ;  /* 0x0000e400ff08cb82 */ /* 0x000e220000000a00 */
[----:B------:R3:W-:Y:S01]  /*0b60*/  @P1 STG.E desc[UR8][R26.64], R22 ;  /* 0x000000161a001986 */ /* 0x0007e2000c101908 */
[----:B------:R-:W-:Y:S02]  /*0b70*/  ISETP.GE.OR P1, PT, R19, UR4, P0 ;  /* 0x0000000413007c0c */ /* 0x000fe40008726670 */
[----:B------:R-:W-:-:S04]  /*0b80*/  ISETP.GE.OR P0, PT, R35, UR4, P0 ;  /* 0x0000000423007c0c */ /* 0x000fc80008706670 */
[----:B------:R-:W4:Y:S01]  /*0b90*/  @!P6 LDC.64 R2, c[0x0][0x390] ;  /* 0x0000e400ff02eb82 */ /* 0x000f220000000a00 */
[----:B-1----:R-:W-:-:S05]  /*0ba0*/  @!P3 IMAD.WIDE.U32 R12, R29, 0x4, R12 ;  /* 0x000000041d0cb825 */ /* 0x002fca00078e000c */
[----:B------:R3:W-:Y:S01]  /*0bb0*/  @!P3 STG.E desc[UR8][R12.64], R25 ;  /* 0x000000190c00b986 */ /* 0x0007e2000c101908 */
[----:B--2---:R-:W-:Y:S01]  /*0bc0*/  @!P2 IMAD.WIDE.U32 R10, R31, 0x4, R10 ;  /* 0x000000041f0aa825 */ /* 0x004fe200078e000a */
[----:B------:R-:W1:Y:S03]  /*0bd0*/  @!P5 LDC.64 R4, c[0x0][0x390] ;  /* 0x0000e400ff04db82 */ /* 0x000e660000000a00 */
[----:B------:R-:W-:Y:S01]  /*0be0*/  @!P1 IMAD R19, R19, UR5, R36 ;  /* 0x0000000513139c24 */ /* 0x000fe2000f8e0224 */
[----:B------:R3:W-:Y:S04]  /*0bf0*/  @!P2 STG.E desc[UR8][R10.64], R39 ;  /* 0x000000270a00a986 */ /* 0x0007e8000c101908 */
[----:B------:R-:W2:Y:S01]  /*0c00*/  @!P1 LDC.64 R6, c[0x0][0x390] ;  /* 0x0000e400ff069b82 */ /* 0x000ea20000000a00 */
[----:B0-----:R-:W-:-:S05]  /*0c10*/  @!P4 IMAD.WIDE.U32 R8, R33, 0x4, R8 ;  /* 0x000000042108c825 */ /* 0x001fca00078e0008 */
[----:B------:R3:W-:Y:S01]  /*0c20*/  @!P4 STG.E desc[UR8][R8.64], R23 ;  /* 0x000000170800c986 */ /* 0x0007e2000c101908 */
[----:B----4-:R-:W-:-:S05]  /*0c30*/  @!P6 IMAD.WIDE.U32 R2, R15, 0x4, R2 ;  /* 0x000000040f02e825 */ /* 0x010fca00078e0002 */
[----:B------:R3:W-:Y:S01]  /*0c40*/  @!P6 STG.E desc[UR8][R2.64], R21 ;  /* 0x000000150200e986 */ /* 0x0007e2000c101908 */
[----:B-1----:R-:W-:-:S05]  /*0c50*/  @!P5 IMAD.WIDE.U32 R4, R17, 0x4, R4 ;  /* 0x000000041104d825 */ /* 0x002fca00078e0004 */
[----:B------:R3:W-:Y:S01]  /*0c60*/  @!P5 STG.E desc[UR8][R4.64], R45 ;  /* 0x0000002d0400d986 */ /* 0x0007e2000c101908 */
[----:B--2---:R-:W-:-:S05]  /*0c70*/  @!P1 IMAD.WIDE.U32 R6, R19, 0x4, R6 ;  /* 0x0000000413069825 */ /* 0x004fca00078e0006 */
[----:B------:R3:W-:Y:S01]  /*0c80*/  @!P1 STG.E desc[UR8][R6.64], R20 ;  /* 0x0000001406009986 */ /* 0x0007e2000c101908 */
[----:B------:R-:W-:Y:S05]  /*0c90*/  @P0 EXIT ;  /* 0x000000000000094d */ /* 0x000fea0003800000 */
[----:B---3--:R-:W0:Y:S01]  /*0ca0*/  LDC.64 R2, c[0x0][0x390] ;  /* 0x0000e400ff027b82 */ /* 0x008e220000000a00 */
[----:B------:R-:W-:-:S04]  /*0cb0*/  IMAD R35, R35, UR5, R36 ;  /* 0x0000000523237c24 */ /* 0x000fc8000f8e0224 */
[----:B0-----:R-:W-:-:S05]  /*0cc0*/  IMAD.WIDE.U32 R2, R35, 0x4, R2 ;  /* 0x0000000423027825 */ /* 0x001fca00078e0002 */
[----:B------:R-:W-:Y:S01]  /*0cd0*/  STG.E desc[UR8][R2.64], R43 ;  /* 0x0000002b02007986 */ /* 0x000fe2000c101908 */
[----:B------:R-:W-:Y:S05]  /*0ce0*/  EXIT ;  /* 0x000000000000794d */ /* 0x000fea0003800000 */
.L_x_2:
[----:B------:R-:W-:-:S00]  /*0cf0*/  BRA `(.L_x_2) ;  /* 0xfffffffc00fc7947 */ /* 0x000fc0000383ffff */
[----:B------:R-:W-:-:S00]  /*0d00*/  NOP ;  /* 0x0000000000007918 */ /* 0x000fc00000000000 */
[----:B------:R-:W-:-:S00]  /*0d10*/  NOP ;  /* 0x0000000000007918 */ /* 0x000fc00000000000 */
[----:B------:R-:W-:-:S00]  /*0d20*/  NOP ;  /* 0x0000000000007918 */ /* 0x000fc00000000000 */
[----:B------:R-:W-:-:S00]  /*0d30*/  NOP ;  /* 0x0000000000007918 */ /* 0x000fc00000000000 */
[----:B------:R-:W-:-:S00]  /*0d40*/  NOP ;  /* 0x0000000000007918 */ /* 0x000fc00000000000 */
[----:B------:R-:W-:-:S00]  /*0d50*/  NOP ;  /* 0x0000000000007918 */ /* 0x000fc00000000000 */
[----:B------:R-:W-:-:S00]  /*0d60*/  NOP ;  /* 0x0000000000007918 */ /* 0x000fc00000000000 */
[----:B------:R-:W-:-:S00]  /*0d70*/  NOP ;  /* 0x0000000000007918 */ /* 0x000fc00000000000 */
.L_x_11:


//--------------------- .text._Z18tiled_xgemm_kernelPfS_S_iii --------------------------
	.section	.text._Z18tiled_xgemm_kernelPfS_S_iii,"ax",@progbits
	.align	128
        .global         _Z18tiled_xgemm_kernelPfS_S_iii
        .type           _Z18tiled_xgemm_kernelPfS_S_iii,@function
        .size           _Z18tiled_xgemm_kernelPfS_S_iii,(.L_x_12 - _Z18tiled_xgemm_kernelPfS_S_iii)
        .other          _Z18tiled_xgemm_kernelPfS_S_iii,@"STO_CUDA_ENTRY STV_DEFAULT"
_Z18tiled_xgemm_kernelPfS_S_iii:
.text._Z18tiled_xgemm_kernelPfS_S_iii:
[----:B------:R-:W-:Y:S01]  /*0000*/  LDC R1, c[0x0][0x37c] ;  /* 0x0000df00ff017b82 */ /* 0x000fe20000000800 */
[----:B------:R-:W0:Y:S01]  /*0010*/  LDCU UR9, c[0x0][0x3a0] ;  /* 0x00007400ff0977ac */ /* 0x000e220008000800 */
[----:B------:R-:W1:Y:S06]  /*0020*/  S2R R5, SR_TID.Y ;  /* 0x0000000000057919 */ /* 0x000e6c0000002200 */
[----:B------:R-:W2:Y:S01]  /*0030*/  S2UR UR7, SR_CgaCtaId ;  /* 0x00000000000779c3 */ /* 0x000ea20000008800 */
[----:B------:R-:W-:Y:S01]  /*0040*/  HFMA2 R23, -RZ, RZ, 0, 0 ;  /* 0x00000000ff177431 */ /* 0x000fe200000001ff */
[----:B------:R-:W3:Y:S01]  /*0050*/  LDCU UR6, c[0x0][0x39c] ;  /* 0x00007380ff0677ac */ /* 0x000ee20008000800 */
[----:B------:R-:W1:Y:S01]  /*0060*/  S2R R0, SR_CTAID.Y ;  /* 0x0000000000007919 */ /* 0x000e620000002600 */
[----:B------:R-:W-:Y:S01]  /*0070*/  UMOV UR5, 0x400 ;  /* 0x0000040000057882 */ /* 0x000fe20000000000 */
[----:B------:R-:W4:Y:S03]  /*0080*/  S2R R8, SR_TID.X ;  /* 0x0000000000087919 */ /* 0x000f260000002100 */
[----:B------:R-:W5:Y:S01]  /*0090*/  LDC.64 R10, c[0x0][0x380] ;  /* 0x0000e000ff0a7b82 */ /* 0x000f620000000a00 */
[----:B------:R-:W1:Y:S01]  /*00a0*/  LDCU.64 UR10, c[0x0][0x358] ;  /* 0x00006b00ff0a77ac */ /* 0x000e620008000a00 */
[----:B------:R-:W4:Y:S01]  /*00b0*/  S2R R7, SR_CTAID.X ;  /* 0x0000000000077919 */ /* 0x000f220000002500 */
[----:B0-----:R-:W-:-:S02]  /*00c0*/  UISETP.GE.AND UP0, UPT, UR9, URZ, UPT ;  /* 0x000000ff0900728c */ /* 0x001fc4000bf06270 */
[----:B------:R-:W-:Y:S02]  /*00d0*/  UIADD3 UR4, UPT, UPT, -UR9, URZ, URZ ;  /* 0x000000ff09047290 */ /* 0x000fe4000fffe1ff */
[----:B------:R-:W-:Y:S01]  /*00e0*/  UIADD3 UR8, UPT, UPT, UR9, 0x1f, URZ ;  /* 0x0000001f09087890 */ /* 0x000fe2000fffe0ff */
[----:B---3--:R-:W-:Y:S01]  /*00f0*/  MOV R2, UR6 ;  /* 0x0000000600027c02 */ /* 0x008fe20008000f00 */
[----:B------:R-:W-:-:S04]  /*0100*/  USHF.R.U32.HI UR4, URZ, 0x5, UR4 ;  /* 0x00000005ff047899 */ /* 0x000fc80008011604 */
[----:B------:R-:W-:Y:S02]  /*0110*/  UIADD3 UR6, UPT, UPT, -UR4, URZ, URZ ;  /* 0x000000ff04067290 */ /* 0x000fe4000fffe1ff */
[----:B------:R-:W-:Y:S02]  /*0120*/  @UP0 USHF.R.U32.HI UR6, URZ, 0x5, UR8 ;  /* 0x00000005ff060899 */ /* 0x000fe40008011608 */
[----:B--2---:R-:W-:Y:S02]  /*0130*/  ULEA UR4, UR7, UR5, 0x18 ;  /* 0x0000000507047291 */ /* 0x004fe4000f8ec0ff */
[----:B------:R-:W-:Y:S02]  /*0140*/  UISETP.GT.AND UP0, UPT, UR6, URZ, UPT ;  /* 0x000000ff0600728c */ /* 0x000fe4000bf04270 */
[----:B------:R-:W-:Y:S01]  /*0150*/  UIADD3 UR5, UPT, UPT, UR5, 0x1000, URZ ;  /* 0x0000100005057890 */ /* 0x000fe2000fffe0ff */
[----:B-1----:R-:W-:-:S03]  /*0160*/  LEA R19, R0, R5, 0x5 ;  /* 0x0000000500137211 */ /* 0x002fc600078e28ff */
[----:B------:R-:W-:Y:S01]  /*0170*/  ULEA UR5, UR7, UR5, 0x18 ;  /* 0x0000000507057291 */ /* 0x000fe2000f8ec0ff */
[--C-:B----4-:R-:W-:Y:S02]  /*0180*/  IMAD R0, R5, R2, R8.reuse ;  /* 0x0000000205007224 */ /* 0x110fe400078e0208 */
[----:B------:R-:W-:Y:S01]  /*0190*/  IMAD R3, R19, UR9, R8 ;  /* 0x0000000913037c24 */ /* 0x000fe2000f8e0208 */
[C---:B------:R-:W-:Y:S02]  /*01a0*/  LEA R18, R7.reuse, R8, 0x5 ;  /* 0x0000000807127211 */ /* 0x040fe400078e28ff */
[----:B------:R-:W-:Y:S01]  /*01b0*/  LEA R4, R7, R0, 0x5 ;  /* 0x0000000007047211 */ /* 0x000fe200078e28ff */
[----:B-----5:R-:W-:Y:S01]  /*01c0*/  IMAD.WIDE R10, R3, 0x4, R10 ;  /* 0x00000004030a7825 */ /* 0x020fe200078e020a */
[----:B------:R-:W-:Y:S06]  /*01d0*/  BRA.U !UP0, `(.L_x_3) ;  /* 0x0000000508a07547 */ /* 0x000fec000b800000 */
[----:B------:R-:W0:Y:S01]  /*01e0*/  LDC R2, c[0x0][0x39c] ;  /* 0x0000e700ff027b82 */ /* 0x000e220000000800 */
[C---:B------:R-:W-:Y:S01]  /*01f0*/  LEA R7, R8.reuse, UR5, 0x2 ;  /* 0x0000000508077c11 */ /* 0x040fe2000f8e10ff */
[----:B------:R-:W1:Y:S01]  /*0200*/  LDCU UR8, c[0x0][0x3a0] ;  /* 0x00007400ff0877ac */ /* 0x000e620008000800 */
[C---:B------:R-:W-:Y:S02]  /*0210*/  LEA R17, R5.reuse, UR4, 0x7 ;  /* 0x0000000405117c11 */ /* 0x040fe4000f8e38ff */
[----:B------:R-:W-:Y:S01]  /*0220*/  MOV R0, R8 ;  /* 0x0000000800007202 */ /* 0x000fe20000000f00 */
[----:B------:R-:W2:Y:S01]  /*0230*/  LDCU UR7, c[0x0][0x398] ;  /* 0x00007300ff0777ac */ /* 0x000ea20008000800 */
[----:B------:R-:W-:Y:S01]  /*0240*/  LEA R6, R5, R7, 0x7 ;  /* 0x0000000705067211 */ /* 0x000fe200078e38ff */
[----:B------:R-:W3:Y:S01]  /*0250*/  LDC.64 R20, c[0x0][0x380] ;  /* 0x0000e000ff147b82 */ /* 0x000ee20000000a00 */
[----:B------:R-:W-:Y:S01]  /*0260*/  LEA R16, R8, R17, 0x2 ;  /* 0x0000001108107211 */ /* 0x000fe200078e10ff */
[----:B------:R-:W-:-:S06]  /*0270*/  UMOV UR4, URZ ;  /* 0x000000ff00047c82 */ /* 0x000fcc0008000000 */
.L_x_4:
[----:B0-----:R-:W-:Y:S01]  /*0280*/  ISETP.GE.AND P0, PT, R18, R2, PT ;  /* 0x000000021200720c */ /* 0x001fe20003f06270 */
[----:B------:R-:W-:Y:S01]  /*0290*/  HFMA2 R29, -RZ, RZ, 0, 0 ;  /* 0x00000000ff1d7431 */ /* 0x000fe200000001ff */
[----:B-1----:R-:W-:Y:S02]  /*02a0*/  ISETP.GE.AND P1, PT, R0, UR8, PT ;  /* 0x0000000800007c0c */ /* 0x002fe4000bf26270 */
[----:B------:R-:W-:Y:S02]  /*02b0*/  ISETP.GE.OR P0, PT, R5, UR8, P0 ;  /* 0x0000000805007c0c */ /* 0x000fe40008706670 */
[----:B--2---:R-:W-:Y:S02]  /*02c0*/  ISETP.GE.OR P1, PT, R19, UR7, P1 ;  /* 0x0000000713007c0c */ /* 0x004fe40008f26670 */
[----:B------:R-:W-:-:S09]  /*02d0*/  MOV R27, RZ ;  /* 0x000000ff001b7202 */ /* 0x000fd20000000f00 */
[----:B------:R-:W0:Y:S02]  /*02e0*/  @!P0 LDC.64 R8, c[0x0][0x388] ;  /* 0x0000e200ff088b82 */ /* 0x000e240000000a00 */
[----:B------:R-:W2:Y:S01]  /*02f0*/  @!P1 LDG.E.CONSTANT R27, desc[UR10][R10.64] ;  /* 0x0000000a0a1b9981 */ /* 0x000ea2000c1e9900 */
[----:B0-----:R-:W-:-:S05]  /*0300*/  @!P0 IMAD.WIDE R8, R4, 0x4, R8 ;  /* 0x0000000404088825 */ /* 0x001fca00078e0208 */
[----:B------:R-:W4:Y:S04]  /*0310*/  @!P0 LDG.E.CONSTANT R29, desc[UR10][R8.64] ;  /* 0x0000000a081d8981 */ /* 0x000f28000c1e9900 */
[----:B--2---:R-:W-:Y:S04]  /*0320*/  STS [R16], R27 ;  /* 0x0000001b10007388 */ /* 0x004fe80000000800 */
[----:B----4-:R-:W-:Y:S01]  /*0330*/  STS [R6], R29 ;  /* 0x0000001d06007388 */ /* 0x010fe20000000800 */
[----:B------:R-:W-:Y:S06]  /*0340*/  BAR.SYNC.DEFER_BLOCKING 0x0 ;  /* 0x0000000000007b1d */ /* 0x000fec0000010000 */
[----:B------:R-:W-:Y:S04]  /*0350*/  LDS R22, [R7] ;  /* 0x0000000007167984 */ /* 0x000fe80000000800 */
[----:B------:R-:W0:Y:S04]  /*0360*/  LDS.128 R12, [R17] ;  /* 0x00000000110c7984 */ /* 0x000e280000000c00 */
[----:B------:R-:W1:Y:S04]  /*0370*/  LDS R24, [R7+0x80] ;  /* 0x0000800007187984 */ /* 0x000e680000000800 */
[----:B------:R-:W2:Y:S04]  /*0380*/  LDS R25, [R7+0x100] ;  /* 0x0001000007197984 */ /* 0x000ea80000000800 */
[----:B------:R-:W-:Y:S01]  /*0390*/  LDS.128 R8, [R17+0x10] ;  /* 0x0000100011087984 */ /* 0x000fe20000000c00 */
[----:B0-----:R-:W-:-:S03]  /*03a0*/  FFMA R12, R12, R22, R23 ;  /* 0x000000160c0c7223 */ /* 0x001fc60000000017 */
[----:B------:R-:W0:Y:S01]  /*03b0*/  LDS R23, [R7+0x180] ;  /* 0x0001800007177984 */ /* 0x000e220000000800 */
[----:B-1----:R-:W-:-:S03]  /*03c0*/  FFMA R24, R24, R13, R12 ;  /* 0x0000000d18187223 */ /* 0x002fc6000000000c */
[----:B------:R-:W1:Y:S04]  /*03d0*/  LDS R13, [R7+0x200] ;  /* 0x00020000070d7984 */ /* 0x000e680000000800 */
[----:B------:R-:W4:Y:S01]  /*03e0*/  LDS R12, [R7+0x280] ;  /* 0x00028000070c7984 */ /* 0x000f220000000800 */
[----:B--2---:R-:W-:-:S03]  /*03f0*/  FFMA R14, R25, R14, R24 ;  /* 0x0000000e190e7223 */ /* 0x004fc60000000018 */
[----:B------:R-:W-:Y:S01]  /*0400*/  LDS R25, [R7+0x380] ;  /* 0x0003800007197984 */ /* 0x000fe20000000800 */
[----:B0-----:R-:W-:-:S03]  /*0410*/  FFMA R15, R23, R15, R14 ;  /* 0x0000000f170f7223 */ /* 0x001fc6000000000e */
[----:B------:R-:W0:Y:S01]  /*0420*/  LDS R23, [R7+0x300] ;  /* 0x0003000007177984 */ /* 0x000e220000000800 */
[----:B-1----:R-:W-:-:S03]  /*0430*/  FFMA R13, R8, R13, R15 ;  /* 0x0000000d080d7223 */ /* 0x002fc6000000000f */
[----:B------:R-:W-:Y:S01]  /*0440*/  LDS R8, [R7+0x480] ;  /* 0x0004800007087984 */ /* 0x000fe20000000800 */
[----:B----4-:R-:W-:-:S03]  /*0450*/  FFMA R22, R12, R9, R13 ;  /* 0x000000090c167223 */ /* 0x010fc6000000000d */
[----:B------:R-:W-:Y:S04]  /*0460*/  LDS R9, [R7+0x400] ;  /* 0x0004000007097984 */ /* 0x000fe80000000800 */
[----:B------:R-:W1:Y:S01]  /*0470*/  LDS.128 R12, [R17+0x20] ;  /* 0x00002000110c7984 */ /* 0x000e620000000c00 */
[----:B0-----:R-:W-:-:S03]  /*0480*/  FFMA R10, R23, R10, R22 ;  /* 0x0000000a170a7223 */ /* 0x001fc60000000016 */
[----:B------:R-:W0:Y:S01]  /*0490*/  LDS R23, [R7+0x500] ;  /* 0x0005000007177984 */ /* 0x000e220000000800 */
[----:B------:R-:W-:-:S03]  /*04a0*/  FFMA R11, R25, R11, R10 ;  /* 0x0000000b190b7223 */ /* 0x000fc6000000000a */
[----:B------:R-:W2:Y:S01]  /*04b0*/  LDS R25, [R7+0x580] ;  /* 0x0005800007197984 */ /* 0x000ea20000000800 */
[----:B-1----:R-:W-:-:S03]  /*04c0*/  FFMA R9, R12, R9, R11 ;  /* 0x000000090c097223 */ /* 0x002fc6000000000b */
[----:B------:R-:W-:Y:S01]  /*04d0*/  LDS R12, [R7+0x680] ;  /* 0x00068000070c7984 */ /* 0x000fe20000000800 */
[----:B------:R-:W-:-:S03]  /*04e0*/  FFMA R22, R8, R13, R9 ;  /* 0x0000000d08167223 */ /* 0x000fc60000000009 */
[----:B------:R-:W-:Y:S04]  /*04f0*/  LDS R13, [R7+0x600] ;  /* 0x00060000070d7984 */ /* 0x000fe80000000800 */
[----:B------:R-:W1:Y:S01]  /*0500*/  LDS.128 R8, [R17+0x30] ;  /* 0x0000300011087984 */ /* 0x000e620000000c00 */
[----:B0-----:R-:W-:-:S03]  /*0510*/  FFMA R14, R23, R14, R22 ;  /* 0x0000000e170e7223 */ /* 0x001fc60000000016 */
[----:B------:R-:W0:Y:S01]  /*0520*/  LDS R23, [R7+0x700] ;  /* 0x0007000007177984 */ /* 0x000e220000000800 */
[----:B--2---:R-:W-:-:S03]  /*0530*/  FFMA R15, R25, R15, R14 ;  /* 0x0000000f190f7223 */ /* 0x004fc6000000000e */
        /* <DEDUP_REMOVED lines=16> */
[----:B------:R-:W-:Y:S01]  /*0640*/  LDS R22, [R7+0xc80] ;  /* 0x000c800007167984 */ /* 0x000fe20000000800 */
[----:B--2---:R-:W-:-:S03]  /*0650*/  FFMA R15, R25, R15, R14 ;  /* 0x0000000f190f7223 */ /* 0x004fc6000000000e */
[----:B------:R-:W0:Y:S04]  /*0660*/  LDS R25, [R7+0xb00] ;  /* 0x000b000007197984 */ /* 0x000e280000000800 */
[----:B------:R-:W-:Y:S01]  /*0670*/  LDS R23, [R7+0xd00] ;  /* 0x000d000007177984 */ /* 0x000fe20000000800 */
[----:B-1----:R-:W-:-:S03]  /*0680*/  FFMA R13, R8, R13, R15 ;  /* 0x0000000d080d7223 */ /* 0x002fc6000000000f */
[----:B------:R-:W1:Y:S01]  /*0690*/  LDS R8, [R7+0xb80] ;  /* 0x000b800007087984 */ /* 0x000e620000000800 */
[----:B------:R-:W-:-:S03]  /*06a0*/  FFMA R24, R12, R9, R13 ;  /* 0x000000090c187223 */ /* 0x000fc6000000000d */
[----:B------:R-:W-:Y:S04]  /*06b0*/  LDS R9, [R7+0xc00] ;  /* 0x000c000007097984 */ /* 0x000fe80000000800 */
[----:B------:R-:W2:Y:S01]  /*06c0*/  LDS.128 R12, [R17+0x60] ;  /* 0x00006000110c7984 */ /* 0x000ea20000000c00 */
[----:B0-----:R-:W-:-:S04]  /*06d0*/  FFMA R25, R25, R10, R24 ;  /* 0x0000000a19197223 */ /* 0x001fc80000000018 */
[----:B-1----:R-:W-:Y:S02]  /*06e0*/  FFMA R11, R8, R11, R25 ;  /* 0x0000000b080b7223 */ /* 0x002fe40000000019 */
[----:B------:R-:W-:Y:S02]  /*06f0*/  LDS R25, [R7+0xf80] ;  /* 0x000f800007197984 */ /* 0x000fe40000000800 */
[----:B--2---:R-:W-:Y:S02]  /*0700*/  FFMA R9, R12, R9, R11 ;  /* 0x000000090c097223 */ /* 0x004fe4000000000b */
[----:B------:R-:W0:Y:S02]  /*0710*/  LDS R12, [R7+0xd80] ;  /* 0x000d8000070c7984 */ /* 0x000e240000000800 */
[----:B------:R-:W-:Y:S02]  /*0720*/  FFMA R24, R22, R13, R9 ;  /* 0x0000000d16187223 */ /* 0x000fe40000000009 */
[----:B------:R-:W-:Y:S04]  /*0730*/  LDS R13, [R7+0xe00] ;  /* 0x000e0000070d7984 */ /* 0x000fe80000000800 */
[----:B------:R-:W1:Y:S01]  /*0740*/  LDS.128 R8, [R17+0x70] ;  /* 0x0000700011087984 */ /* 0x000e620000000c00 */
[----:B------:R-:W-:-:S03]  /*0750*/  FFMA R23, R23, R14, R24 ;  /* 0x0000000e17177223 */ /* 0x000fc60000000018 */
[----:B------:R-:W2:Y:S04]  /*0760*/  LDS R22, [R7+0xe80] ;  /* 0x000e800007167984 */ /* 0x000ea80000000800 */
[----:B------:R-:W4:Y:S01]  /*0770*/  LDS R14, [R7+0xf00] ;  /* 0x000f0000070e7984 */ /* 0x000f220000000800 */
[----:B------:R-:W-:-:S04]  /*0780*/  UIADD3 UR4, UPT, UPT, UR4, 0x1, URZ ;  /* 0x0000000104047890 */ /* 0x000fc8000fffe0ff */
[----:B------:R-:W-:Y:S01]  /*0790*/  UISETP.GE.AND UP0, UPT, UR4, UR6, UPT ;  /* 0x000000060400728c */ /* 0x000fe2000bf06270 */
[----:B------:R-:W-:Y:S01]  /*07a0*/  IADD3 R3, PT, PT, R3, 0x20, RZ ;  /* 0x0000002003037810 */ /* 0x000fe20007ffe0ff */
[----:B0-----:R-:W-:-:S04]  /*07b0*/  FFMA R15, R12, R15, R23 ;  /* 0x0000000f0c0f7223 */ /* 0x001fc80000000017 */
[----:B-1----:R-:W-:-:S04]  /*07c0*/  FFMA R13, R8, R13, R15 ;  /* 0x0000000d080d7223 */ /* 0x002fc8000000000f */
[----:B--2---:R-:W-:-:S04]  /*07d0*/  FFMA R9, R22, R9, R13 ;  /* 0x0000000916097223 */ /* 0x004fc8000000000d */
[----:B----4-:R-:W-:Y:S01]  /*07e0*/  FFMA R10, R14, R10, R9 ;  /* 0x0000000a0e0a7223 */ /* 0x010fe20000000009 */
[----:B------:R-:W-:Y:S02]  /*07f0*/  IADD3 R0, PT, PT, R0, 0x20, RZ ;  /* 0x0000002000007810 */ /* 0x000fe40007ffe0ff */
[----:B------:R-:W-:Y:S01]  /*0800*/  IADD3 R5, PT, PT, R5, 0x20, RZ ;  /* 0x0000002005057810 */ /* 0x000fe20007ffe0ff */
[----:B------:R-:W-:Y:S01]  /*0810*/  FFMA R23, R25, R11, R10 ;  /* 0x0000000b19177223 */ /* 0x000fe2000000000a */
[----:B---3--:R-:W-:Y:S01]  /*0820*/  IMAD.WIDE R10, R3, 0x4, R20 ;  /* 0x00000004030a7825 */ /* 0x008fe200078e0214 */
[----:B------:R-:W-:Y:S01]  /*0830*/  LEA R4, R2, R4, 0x5 ;  /* 0x0000000402047211 */ /* 0x000fe200078e28ff */
[----:B------:R-:W-:Y:S06]  /*0840*/  BAR.SYNC.DEFER_BLOCKING 0x0 ;  /* 0x0000000000007b1d */ /* 0x000fec0000010000 */
[----:B------:R-:W-:Y:S05]  /*0850*/  BRA.U !UP0, `(.L_x_4) ;  /* 0xfffffff908887547 */ /* 0x000fea000b83ffff */
.L_x_3:
[----:B------:R-:W0:Y:S01]  /*0860*/  LDCU UR4, c[0x0][0x398] ;  /* 0x00007300ff0477ac */ /* 0x000e220008000800 */
[----:B------:R-:W-:-:S04]  /*0870*/  ISETP.GE.AND P0, PT, R18, R2, PT ;  /* 0x000000021200720c */ /* 0x000fc80003f06270 */
[----:B0-----:R-:W-:-:S13]  /*0880*/  ISETP.GE.OR P0, PT, R19, UR4, P0 ;  /* 0x0000000413007c0c */ /* 0x001fda0008706670 */
[----:B------:R-:W-:Y:S05]  /*0890*/  @P0 EXIT ;  /* 0x000000000000094d */ /* 0x000fea0003800000 */
[----:B------:R-:W0:Y:S01]  /*08a0*/  LDC.64 R4, c[0x0][0x390] ;  /* 0x0000e400ff047b82 */ /* 0x000e220000000a00 */
[----:B------:R-:W-:-:S04]  /*08b0*/  IMAD R3, R19, R2, R18 ;  /* 0x0000000213037224 */ /* 0x000fc800078e0212 */
[----:B0-----:R-:W-:-:S05]  /*08c0*/  IMAD.WIDE.U32 R2, R3, 0x4, R4 ;  /* 0x0000000403027825 */ /* 0x001fca00078e0004 */
[----:B------:R-:W-:Y:S01]  /*08d0*/  STG.E desc[UR10][R2.64], R23 ;  /* 0x0000001702007986 */ /* 0x000fe2000c10190a */
[----:B------:R-:W-:Y:S05]  /*08e0*/  EXIT ;  /* 0x000000000000794d */ /* 0x000fea0003800000 */
.L_x_5:
        /* <DEDUP_REMOVED lines=9> */
.L_x_12:


//--------------------- .text._Z18naive_xgemm_kernelPfS_S_iii --------------------------
	.section	.text._Z18naive_xgemm_kernelPfS_S_iii,"ax",@progbits
	.align	128
        .global         _Z18naive_xgemm_kernelPfS_S_iii
        .type           _Z18naive_xgemm_kernelPfS_S_iii,@function
        .size           _Z18naive_xgemm_kernelPfS_S_iii,(.L_x_13 - _Z18naive_xgemm_kernelPfS_S_iii)
        .other          _Z18naive_xgemm_kernelPfS_S_iii,@"STO_CUDA_ENTRY STV_DEFAULT"
_Z18naive_xgemm_kernelPfS_S_iii:
.text._Z18naive_xgemm_kernelPfS_S_iii:
[----:B------:R-:W-:Y:S01]  /*0000*/  LDC R1, c[0x0][0x37c] ;  /* 0x0000df00ff017b82 */ /* 0x000fe20000000800 */
[----:B------:R-:W0:Y:S01]  /*0010*/  S2R R0, SR_CTAID.X ;  /* 0x0000000000007919 */ /* 0x000e220000002500 */
[----:B------:R-:W1:Y:S06]  /*0020*/  LDCU UR4, c[0x0][0x364] ;  /* 0x00006c80ff0477ac */ /* 0x000e6c0008000800 */
[----:B------:R-:W2:Y:S01]  /*0030*/  LDC.64 R2, c[0x0][0x398] ;  /* 0x0000e600ff027b82 */ /* 0x000ea20000000a00 */
[----:B------:R-:W0:Y:S01]  /*0040*/  S2R R5, SR_TID.X ;  /* 0x0000000000057919 */ /* 0x000e220000002100 */
[----:B------:R-:W0:Y:S01]  /*0050*/  LDCU UR5, c[0x0][0x360] ;  /* 0x00006c00ff0577ac */ /* 0x000e220008000800 */
[----:B------:R-:W1:Y:S01]  /*0060*/  S2R R19, SR_CTAID.Y ;  /* 0x0000000000137919 */ /* 0x000e620000002600 */
[----:B------:R-:W1:Y:S01]  /*0070*/  S2R R4, SR_TID.Y ;  /* 0x0000000000047919 */ /* 0x000e620000002200 */
[----:B0-----:R-:W-:-:S05]  /*0080*/  IMAD R0, R0, UR5, R5 ;  /* 0x0000000500007c24 */ /* 0x001fca000f8e0205 */
[----:B--2---:R-:W-:Y:S01]  /*0090*/  ISETP.GE.AND P0, PT, R0, R3, PT ;  /* 0x000000030000720c */ /* 0x004fe20003f06270 */
[----:B-1----:R-:W-:-:S05]  /*00a0*/  IMAD R19, R19, UR4, R4 ;  /* 0x0000000413137c24 */ /* 0x002fca000f8e0204 */
[----:B------:R-:W-:-:S13]  /*00b0*/  ISETP.GE.OR P0, PT, R19, R2, P0 ;  /* 0x000000021300720c */ /* 0x000fda0000706670 */
[----:B------:R-:W-:Y:S05]  /*00c0*/  @P0 EXIT ;  /* 0x000000000000094d */ /* 0x000fea0003800000 */
[----:B------:R-:W0:Y:S01]  /*00d0*/  LDC R2, c[0x0][0x3a0] ;  /* 0x0000e800ff027b82 */ /* 0x000e220000000800 */
[----:B------:R-:W1:Y:S01]  /*00e0*/  LDCU.64 UR4, c[0x0][0x358] ;  /* 0x00006b00ff0477ac */ /* 0x000e620008000a00 */
[----:B------:R-:W-:Y:S01]  /*00f0*/  HFMA2 R24, -RZ, RZ, 0, 0 ;  /* 0x00000000ff187431 */ /* 0x000fe200000001ff */
[----:B0-----:R-:W-:-:S13]  /*0100*/  ISETP.GE.AND P0, PT, R2, 0x1, PT ;  /* 0x000000010200780c */ /* 0x001fda0003f06270 */
[----:B-1----:R-:W-:Y:S05]  /*0110*/  @!P0 BRA `(.L_x_6) ;  /* 0x0000000400e08947 */ /* 0x002fea0003800000 */
[C---:B------:R-:W-:Y:S01]  /*0120*/  ISETP.GE.U32.AND P1, PT, R2.reuse, 0x8, PT ;  /* 0x000000080200780c */ /* 0x040fe20003f26070 */
[----:B------:R-:W-:Y:S01]  /*0130*/  IMAD R20, R19, R2, RZ ;  /* 0x0000000213147224 */ /* 0x000fe200078e02ff */
[----:B------:R-:W-:Y:S02]  /*0140*/  LOP3.LUT R27, R2, 0x7, RZ, 0xc0, !PT ;  /* 0x00000007021b7812 */ /* 0x000fe400078ec0ff */
[----:B------:R-:W-:Y:S02]  /*0150*/  MOV R24, RZ ;  /* 0x000000ff00187202 */ /* 0x000fe40000000f00 */
[----:B------:R-:W-:Y:S02]  /*0160*/  ISETP.NE.AND P0, PT, R27, RZ, PT ;  /* 0x000000ff1b00720c */ /* 0x000fe40003f05270 */
[----:B------:R-:W-:-:S05]  /*0170*/  MOV R21, RZ ;  /* 0x000000ff00157202 */ /* 0x000fca0000000f00 */
[----:B------:R-:W-:Y:S06]  /*0180*/  @!P1 BRA `(.L_x_7) ;  /* 0x0000000000c49947 */ /* 0x000fec0003800000 */
[----:B------:R-:W0:Y:S01]  /*0190*/  LDC.64 R4, c[0x0][0x380] ;  /* 0x0000e000ff047b82 */ /* 0x000e220000000a00 */
[----:B------:R-:W-:Y:S02]  /*01a0*/  LOP3.LUT R21, R2, 0x7ffffff8, RZ, 0xc0, !PT ;  /* 0x7ffffff802157812 */ /* 0x000fe400078ec0ff */
[----:B------:R-:W-:Y:S02]  /*01b0*/  MOV R24, RZ ;  /* 0x000000ff00187202 */ /* 0x000fe40000000f00 */
[----:B------:R-:W-:Y:S02]  /*01c0*/  MOV R18, R0 ;  /* 0x0000000000127202 */ /* 0x000fe40000000f00 */
[----:B------:R-:W-:Y:S01]  /*01d0*/  IADD3 R22, PT, PT, -R21, RZ, RZ ;  /* 0x000000ff15167210 */ /* 0x000fe20007ffe1ff */
[----:B0-----:R-:W-:-:S03]  /*01e0*/  IMAD.WIDE.U32 R4, R20, 0x4, R4 ;  /* 0x0000000414047825 */ /* 0x001fc600078e0004 */
[----:B------:R-:W-:-:S04]  /*01f0*/  IADD3 R6, P1, PT, R4, 0x10, RZ ;  /* 0x0000001004067810 */ /* 0x000fc80007f3e0ff */
[----:B------:R-:W-:-:S09]  /*0200*/  IADD3.X R7, PT, PT, RZ, R5, RZ, P1, !PT ;  /* 0x00000005ff077210 */ /* 0x000fd20000ffe4ff */
.L_x_8:
[----:B------:R-:W0:Y:S01]  /*0210*/  LDC.64 R16, c[0x0][0x388] ;  /* 0x0000e200ff107b82 */ /* 0x000e220000000a00 */
[----:B------:R-:W-:Y:S02]  /*0220*/  MOV R4, R6 ;  /* 0x0000000600047202 */ /* 0x000fe40000000f00 */
[----:B------:R-:W-:-:S05]  /*0230*/  MOV R5, R7 ;  /* 0x0000000700057202 */ /* 0x000fca0000000f00 */
[----:B------:R-:W2:Y:S04]  /*0240*/  LDG.E.CONSTANT R25, desc[UR4][R4.64+-0x10] ;  /* 0xfffff00404197981 */ /* 0x000ea8000c1e9900 */
[----:B------:R-:W3:Y:S04]  /*0250*/  LDG.E.CONSTANT R23, desc[UR4][R4.64+-0xc] ;  /* 0xfffff40404177981 */ /* 0x000ee8000c1e9900 */
[----:B------:R-:W4:Y:S04]  /*0260*/  LDG.E.CONSTANT R29, desc[UR4][R4.64+-0x8] ;  /* 0xfffff804041d7981 */ /* 0x000f28000c1e9900 */
[----:B------:R-:W5:Y:S01]  /*0270*/  LDG.E.CONSTANT R28, desc[UR4][R4.64+-0x4] ;  /* 0xfffffc04041c7981 */ /* 0x000f62000c1e9900 */
[----:B0-----:R-:W-:-:S05]  /*0280*/  IMAD.WIDE R16, R18, 0x4, R16 ;  /* 0x0000000412107825 */ /* 0x001fca00078e0210 */
[----:B------:R0:W2:Y:S01]  /*0290*/  LDG.E.CONSTANT R26, desc[UR4][R16.64] ;  /* 0x00000004101a7981 */ /* 0x0000a2000c1e9900 */
[----:B------:R-:W-:-:S04]  /*02a0*/  IMAD.WIDE R14, R3, 0x4, R16 ;  /* 0x00000004030e7825 */ /* 0x000fc800078e0210 */
[C---:B------:R-:W-:Y:S02]  /*02b0*/  IMAD.WIDE R6, R3.reuse, 0x4, R14 ;  /* 0x0000000403067825 */ /* 0x040fe400078e020e */
[----:B------:R-:W3:Y:S02]  /*02c0*/  LDG.E.CONSTANT R14, desc[UR4][R14.64] ;  /* 0x000000040e0e7981 */ /* 0x000ee4000c1e9900 */
[C---:B------:R-:W-:Y:S02]  /*02d0*/  IMAD.WIDE R10, R3.reuse, 0x4, R6 ;  /* 0x00000004030a7825 */ /* 0x040fe400078e0206 */
[----:B------:R-:W4:Y:S02]  /*02e0*/  LDG.E.CONSTANT R6, desc[UR4][R6.64] ;  /* 0x0000000406067981 */ /* 0x000f24000c1e9900 */
[C---:B------:R-:W-:Y:S02]  /*02f0*/  IMAD.WIDE R8, R3.reuse, 0x4, R10 ;  /* 0x0000000403087825 */ /* 0x040fe400078e020a */
[----:B------:R-:W5:Y:S02]  /*0300*/  LDG.E.CONSTANT R10, desc[UR4][R10.64] ;  /* 0x000000040a0a7981 */ /* 0x000f64000c1e9900 */
[----:B------:R-:W-:-:S02]  /*0310*/  IMAD.WIDE R12, R3, 0x4, R8 ;  /* 0x00000004030c7825 */ /* 0x000fc400078e0208 */
[----:B------:R-:W5:Y:S04]  /*0320*/  LDG.E.CONSTANT R7, desc[UR4][R4.64] ;  /* 0x0000000404077981 */ /* 0x000f68000c1e9900 */
[----:B------:R-:W5:Y:S01]  /*0330*/  LDG.E.CONSTANT R8, desc[UR4][R8.64] ;  /* 0x0000000408087981 */ /* 0x000f62000c1e9900 */
[----:B0-----:R-:W-:-:S03]  /*0340*/  IMAD.WIDE R16, R3, 0x4, R12 ;  /* 0x0000000403107825 */ /* 0x001fc600078e020c */
[----:B------:R-:W5:Y:S04]  /*0350*/  LDG.E.CONSTANT R12, desc[UR4][R12.64] ;  /* 0x000000040c0c7981 */ /* 0x000f68000c1e9900 */
[----:B------:R-:W5:Y:S04]  /*0360*/  LDG.E.CONSTANT R15, desc[UR4][R16.64] ;  /* 0x00000004100f7981 */ /* 0x000f68000c1e9900 */
[----:B------:R-:W5:Y:S04]  /*0370*/  LDG.E.CONSTANT R9, desc[UR4][R4.64+0x4] ;  /* 0x0000040404097981 */ /* 0x000f68000c1e9900 */
[----:B------:R-:W5:Y:S01]  /*0380*/  LDG.E.CONSTANT R11, desc[UR4][R4.64+0xc] ;  /* 0x00000c04040b7981 */ /* 0x000f62000c1e9900 */
[----:B--2---:R-:W-:Y:S01]  /*0390*/  FFMA R26, R25, R26, R24 ;  /* 0x0000001a191a7223 */ /* 0x004fe20000000018 */
[----:B------:R-:W-:-:S02]  /*03a0*/  IMAD.WIDE R24, R3, 0x4, R16 ;  /* 0x0000000403187825 */ /* 0x000fc400078e0210 */
[----:B------:R-:W2:Y:S04]  /*03b0*/  LDG.E.CONSTANT R16, desc[UR4][R4.64+0x8] ;  /* 0x0000080404107981 */ /* 0x000ea8000c1e9900 */
[----:B------:R-:W2:Y:S01]  /*03c0*/  LDG.E.CONSTANT R24, desc[UR4][R24.64] ;  /* 0x0000000418187981 */ /* 0x000ea2000c1e9900 */
[----:B---3--:R-:W-:Y:S01]  /*03d0*/  FFMA R14, R23, R14, R26 ;  /* 0x0000000e170e7223 */ /* 0x008fe2000000001a */
[----:B------:R-:W-:-:S03]  /*03e0*/  IADD3 R22, PT, PT, R22, 0x8, RZ ;  /* 0x0000000816167810 */ /* 0x000fc60007ffe0ff */
[----:B----4-:R-:W-:Y:S01]  /*03f0*/  FFMA R29, R29, R6, R14 ;  /* 0x000000061d1d7223 */ /* 0x010fe2000000000e */
[----:B------:R-:W-:-:S03]  /*0400*/  ISETP.NE.AND P1, PT, R22, RZ, PT ;  /* 0x000000ff1600720c */ /* 0x000fc60003f25270 */
[----:B-----5:R-:W-:Y:S01]  /*0410*/  FFMA R10, R28, R10, R29 ;  /* 0x0000000a1c0a7223 */ /* 0x020fe2000000001d */
[----:B------:R-:W-:-:S03]  /*0420*/  IADD3 R6, P2, PT, R4, 0x20, RZ ;  /* 0x0000002004067810 */ /* 0x000fc60007f5e0ff */
[----:B------:R-:W-:Y:S01]  /*0430*/  FFMA R8, R7, R8, R10 ;  /* 0x0000000807087223 */ /* 0x000fe2000000000a */
[----:B------:R-:W-:Y:S02]  /*0440*/  IADD3.X R7, PT, PT, RZ, R5, RZ, P2, !PT ;  /* 0x00000005ff077210 */ /* 0x000fe400017fe4ff */
[----:B------:R-:W-:Y:S01]  /*0450*/  LEA R18, R3, R18, 0x3 ;  /* 0x0000001203127211 */ /* 0x000fe200078e18ff */
[----:B------:R-:W-:-:S04]  /*0460*/  FFMA R9, R9, R12, R8 ;  /* 0x0000000c09097223 */ /* 0x000fc80000000008 */
[----:B--2---:R-:W-:-:S04]  /*0470*/  FFMA R16, R16, R15, R9 ;  /* 0x0000000f10107223 */ /* 0x004fc80000000009 */
[----:B------:R-:W-:Y:S01]  /*0480*/  FFMA R24, R11, R24, R16 ;  /* 0x000000180b187223 */ /* 0x000fe20000000010 */
[----:B------:R-:W-:Y:S06]  /*0490*/  @P1 BRA `(.L_x_8) ;  /* 0xfffffffc005c1947 */ /* 0x000fec000383ffff */
.L_x_7:
[----:B------:R-:W-:Y:S05]  /*04a0*/  @!P0 BRA `(.L_x_6) ;  /* 0x0000000000fc8947 */ /* 0x000fea0003800000 */
[----:B------:R-:W-:Y:S02]  /*04b0*/  ISETP.GE.U32.AND P1, PT, R27, 0x4, PT ;  /* 0x000000041b00780c */ /* 0x000fe40003f26070 */
[----:B------:R-:W-:-:S04]  /*04c0*/  LOP3.LUT R16, R2, 0x3, RZ, 0xc0, !PT ;  /* 0x0000000302107812 */ /* 0x000fc800078ec0ff */
[----:B------:R-:W-:-:S07]  /*04d0*/  ISETP.NE.AND P0, PT, R16, RZ, PT ;  /* 0x000000ff1000720c */ /* 0x000fce0003f05270 */
[----:B------:R-:W-:Y:S06]  /*04e0*/  @!P1 BRA `(.L_x_9) ;  /* 0x00000000006c9947 */ /* 0x000fec0003800000 */
[----:B------:R-:W0:Y:S01]  /*04f0*/  LDC.64 R6, c[0x0][0x388] ;  /* 0x0000e200ff067b82 */ /* 0x000e220000000a00 */
[----:B------:R-:W1:Y:S01]  /*0500*/  LDCU.64 UR6, c[0x0][0x380] ;  /* 0x00007000ff0677ac */ /* 0x000e620008000a00 */
[----:B------:R-:W-:Y:S01]  /*0510*/  IMAD R9, R21, R3, R0 ;  /* 0x0000000315097224 */ /* 0x000fe200078e0200 */
[CC--:B------:R-:W-:Y:S02]  /*0520*/  IADD3 R5, PT, PT, R20.reuse, R21.reuse, RZ ;  /* 0x0000001514057210 */ /* 0x0c0fe40007ffe0ff */
[----:B------:R-:W-:-:S03]  /*0530*/  IADD3 R10, P1, PT, R20, R21, RZ ;  /* 0x00000015140a7210 */ /* 0x000fc60007f3e0ff */
[----:B------:R-:W2:Y:S01]  /*0540*/  LDC.64 R14, c[0x0][0x380] ;  /* 0x0000e000ff0e7b82 */ /* 0x000ea20000000a00 */
[----:B0-----:R-:W-:-:S04]  /*0550*/  IMAD.WIDE R6, R9, 0x4, R6 ;  /* 0x0000000409067825 */ /* 0x001fc800078e0206 */
[----:B------:R-:W-:Y:S02]  /*0560*/  IMAD.WIDE R8, R3, 0x4, R6 ;  /* 0x0000000403087825 */ /* 0x000fe400078e0206 */
[----:B------:R-:W3:Y:S02]  /*0570*/  LDG.E.CONSTANT R6, desc[UR4][R6.64] ;  /* 0x0000000406067981 */ /* 0x000ee4000c1e9900 */
[----:B--2---:R-:W-:Y:S01]  /*0580*/  IMAD.WIDE.U32 R14, R5, 0x4, R14 ;  /* 0x00000004050e7825 */ /* 0x004fe200078e000e */
[----:B------:R-:W-:Y:S02]  /*0590*/  IADD3.X R5, PT, PT, RZ, RZ, RZ, P1, !PT ;  /* 0x000000ffff057210 */ /* 0x000fe40000ffe4ff */
[----:B-1----:R-:W-:-:S03]  /*05a0*/  LEA R4, P1, R10, UR6, 0x2 ;  /* 0x000000060a047c11 */ /* 0x002fc6000f8210ff */
[----:B------:R-:W3:Y:S01]  /*05b0*/  LDG.E.CONSTANT R15, desc[UR4][R14.64] ;  /* 0x000000040e0f7981 */ /* 0x000ee2000c1e9900 */
[----:B------:R-:W-:Y:S01]  /*05c0*/  LEA.HI.X R5, R10, UR7, R5, 0x2, P1 ;  /* 0x000000070a057c11 */ /* 0x000fe200088f1405 */
[C---:B------:R-:W-:Y:S02]  /*05d0*/  IMAD.WIDE R10, R3.reuse, 0x4, R8 ;  /* 0x00000004030a7825 */ /* 0x040fe400078e0208 */
[----:B------:R-:W2:Y:S04]  /*05e0*/  LDG.E.CONSTANT R8, desc[UR4][R8.64] ;  /* 0x0000000408087981 */ /* 0x000ea8000c1e9900 */
[----:B------:R-:W2:Y:S01]  /*05f0*/  LDG.E.CONSTANT R17, desc[UR4][R4.64+0x4] ;  /* 0x0000040404117981 */ /* 0x000ea2000c1e9900 */
[----:B------:R-:W-:-:S03]  /*0600*/  IMAD.WIDE R12, R3, 0x4, R10 ;  /* 0x00000004030c7825 */ /* 0x000fc600078e020a */
[----:B------:R-:W4:Y:S04]  /*0610*/  LDG.E.CONSTANT R22, desc[UR4][R10.64] ;  /* 0x000000040a167981 */ /* 0x000f28000c1e9900 */
[----:B------:R-:W4:Y:S04]  /*0620*/  LDG.E.CONSTANT R18, desc[UR4][R4.64+0x8] ;  /* 0x0000080404127981 */ /* 0x000f28000c1e9900 */
[----:B------:R-:W5:Y:S04]  /*0630*/  LDG.E.CONSTANT R26, desc[UR4][R4.64+0xc] ;  /* 0x00000c04041a7981 */ /* 0x000f68000c1e9900 */
[----:B------:R-:W5:Y:S01]  /*0640*/  LDG.E.CONSTANT R12, desc[UR4][R12.64] ;  /* 0x000000040c0c7981 */ /* 0x000f62000c1e9900 */
[----:B------:R-:W-:Y:S01]  /*0650*/  IADD3 R21, PT, PT, R21, 0x4, RZ ;  /* 0x0000000415157810 */ /* 0x000fe20007ffe0ff */
[----:B---3--:R-:W-:-:S04]  /*0660*/  FFMA R24, R15, R6, R24 ;  /* 0x000000060f187223 */ /* 0x008fc80000000018 */
[----:B--2---:R-:W-:-:S04]  /*0670*/  FFMA R17, R17, R8, R24 ;  /* 0x0000000811117223 */ /* 0x004fc80000000018 */
[----:B----4-:R-:W-:-:S04]  /*0680*/  FFMA R17, R18, R22, R17 ;  /* 0x0000001612117223 */ /* 0x010fc80000000011 */
[----:B-----5:R-:W-:-:S07]  /*0690*/  FFMA R24, R26, R12, R17 ;  /* 0x0000000c1a187223 */ /* 0x020fce0000000011 */
.L_x_9:
[----:B------:R-:W-:Y:S05]  /*06a0*/  @!P0 BRA `(.L_x_6) ;  /* 0x00000000007c8947 */ /* 0x000fea0003800000 */
[----:B------:R-:W-:Y:S01]  /*06b0*/  ISETP.NE.AND P1, PT, R16, 0x1, PT ;  /* 0x000000011000780c */ /* 0x000fe20003f25270 */
[----:B------:R-:W0:Y:S01]  /*06c0*/  LDC.64 R12, c[0x0][0x380] ;  /* 0x0000e000ff0c7b82 */ /* 0x000e220000000a00 */
[----:B------:R-:W-:-:S04]  /*06d0*/  LOP3.LUT R2, R2, 0x1, RZ, 0xc0, !PT ;  /* 0x0000000102027812 */ /* 0x000fc800078ec0ff */
[----:B------:R-:W-:-:S03]  /*06e0*/  ISETP.NE.U32.AND P0, PT, R2, 0x1, PT ;  /* 0x000000010200780c */ /* 0x000fc60003f05070 */
[----:B------:R-:W1:Y:S04]  /*06f0*/  LDC.64 R10, c[0x0][0x388] ;  /* 0x0000e200ff0a7b82 */ /* 0x000e680000000a00 */
[CC--:B------:R-:W-:Y:S02]  /*0700*/  @P1 IADD3 R15, PT, PT, R20.reuse, R21.reuse, RZ ;  /* 0x00000015140f1210 */ /* 0x0c0fe40007ffe0ff */
[----:B------:R-:W-:Y:S02]  /*0710*/  @P1 IADD3 R2, P2, PT, R20, R21, RZ ;  /* 0x0000001514021210 */ /* 0x000fe40007f5e0ff */
[----:B------:R-:W2:Y:S02]  /*0720*/  @P1 LDC.64 R4, c[0x0][0x380] ;  /* 0x0000e000ff041b82 */ /* 0x000ea40000000a00 */
[----:B------:R-:W-:-:S06]  /*0730*/  @P1 IADD3.X R14, PT, PT, RZ, RZ, RZ, P2, !PT ;  /* 0x000000ffff0e1210 */ /* 0x000fcc00017fe4ff */
[----:B------:R-:W3:Y:S01]  /*0740*/  LDC.64 R6, c[0x0][0x380] ;  /* 0x0000e000ff067b82 */ /* 0x000ee20000000a00 */
[----:B0-----:R-:W-:-:S04]  /*0750*/  @P1 IMAD.WIDE.U32 R12, R15, 0x4, R12 ;  /* 0x000000040f0c1825 */ /* 0x001fc800078e000c */
[C---:B------:R-:W-:Y:S01]  /*0760*/  @P1 IMAD R15, R21.reuse, R3, R0 ;  /* 0x00000003150f1224 */ /* 0x040fe200078e0200 */
[----:B------:R-:W-:Y:S01]  /*0770*/  @P1 IADD3 R21, PT, PT, R21, 0x2, RZ ;  /* 0x0000000215151810 */ /* 0x000fe20007ffe0ff */
[----:B------:R-:W4:Y:S01]  /*0780*/  @P1 LDG.E.CONSTANT R13, desc[UR4][R12.64] ;  /* 0x000000040c0d1981 */ /* 0x000f22000c1e9900 */
[----:B------:R-:W0:Y:S01]  /*0790*/  LDC.64 R8, c[0x0][0x388] ;  /* 0x0000e200ff087b82 */ /* 0x000e220000000a00 */
[----:B-1----:R-:W-:Y:S01]  /*07a0*/  @P1 IMAD.WIDE R10, R15, 0x4, R10 ;  /* 0x000000040f0a1825 */ /* 0x002fe200078e020a */
[----:B------:R-:W-:Y:S02]  /*07b0*/  @!P0 IADD3 R17, PT, PT, R20, R21, RZ ;  /* 0x0000001514118210 */ /* 0x000fe40007ffe0ff */
[----:B--2---:R-:W-:Y:S01]  /*07c0*/  @P1 LEA R4, P2, R2, R4, 0x2 ;  /* 0x0000000402041211 */ /* 0x004fe200078410ff */
[----:B------:R-:W-:-:S03]  /*07d0*/  @!P0 IMAD R21, R21, R3, R0 ;  /* 0x0000000315158224 */ /* 0x000fc600078e0200 */
[----:B------:R-:W-:Y:S01]  /*07e0*/  @P1 LEA.HI.X R5, R2, R5, R14, 0x2, P2 ;  /* 0x0000000502051211 */ /* 0x000fe200010f140e */
[----:B------:R-:W-:Y:S01]  /*07f0*/  @P1 IMAD.WIDE R14, R3, 0x4, R10 ;  /* 0x00000004030e1825 */ /* 0x000fe200078e020a */
[----:B------:R-:W4:Y:S03]  /*0800*/  @P1 LDG.E.CONSTANT R2, desc[UR4][R10.64] ;  /* 0x000000040a021981 */ /* 0x000f26000c1e9900 */
[----:B---3--:R-:W-:Y:S01]  /*0810*/  @!P0 IMAD.WIDE.U32 R6, R17, 0x4, R6 ;  /* 0x0000000411068825 */ /* 0x008fe200078e0006 */
[----:B------:R-:W2:Y:S04]  /*0820*/  @P1 LDG.E.CONSTANT R5, desc[UR4][R4.64+0x4] ;  /* 0x0000040404051981 */ /* 0x000ea8000c1e9900 */
[----:B------:R-:W2:Y:S01]  /*0830*/  @P1 LDG.E.CONSTANT R14, desc[UR4][R14.64] ;  /* 0x000000040e0e1981 */ /* 0x000ea2000c1e9900 */
[----:B0-----:R-:W-:-:S03]  /*0840*/  @!P0 IMAD.WIDE R8, R21, 0x4, R8 ;  /* 0x0000000415088825 */ /* 0x001fc600078e0208 */
[----:B------:R-:W3:Y:S04]  /*0850*/  @!P0 LDG.E.CONSTANT R7, desc[UR4][R6.64] ;  /* 0x0000000406078981 */ /* 0x000ee8000c1e9900 */
[----:B------:R-:W3:Y:S01]  /*0860*/  @!P0 LDG.E.CONSTANT R8, desc[UR4][R8.64] ;  /* 0x0000000408088981 */ /* 0x000ee2000c1e9900 */
[----:B----4-:R-:W-:-:S04]  /*0870*/  @P1 FFMA R2, R13, R2, R24 ;  /* 0x000000020d021223 */ /* 0x010fc80000000018 */
[----:B--2---:R-:W-:-:S04]  /*0880*/  @P1 FFMA R24, R5, R14, R2 ;  /* 0x0000000e05181223 */ /* 0x004fc80000000002 */
[----:B---3--:R-:W-:-:S07]  /*0890*/  @!P0 FFMA R24, R7, R8, R24 ;  /* 0x0000000807188223 */ /* 0x008fce0000000018 */
.L_x_6:
[----:B------:R-:W0:Y:S01]  /*08a0*/  LDC.64 R4, c[0x0][0x390] ;  /* 0x0000e400ff047b82 */ /* 0x000e220000000a00 */
[----:B------:R-:W-:-:S04]  /*08b0*/  IMAD R3, R19, R3, R0 ;  /* 0x0000000313037224 */ /* 0x000fc800078e0200 */
[----:B0-----:R-:W-:-:S05]  /*08c0*/  IMAD.WIDE R2, R3, 0x4, R4 ;  /* 0x0000000403027825 */ /* 0x001fca00078e0204 */
[----:B------:R-:W-:Y:S01]  /*08d0*/  STG.E desc[UR4][R2.64], R24 ;  /* 0x0000001802007986 */ /* 0x000fe2000c101904 */
[----:B------:R-:W-:Y:S05]  /*08e0*/  EXIT ;  /* 0x000000000000794d */ /* 0x000fea0003800000 */
.L_x_10:
        /* <DEDUP_REMOVED lines=9> */
.L_x_13:


//--------------------- .nv.shared._Z28tiled_xgemm_1d_coarse_kernelPfS_S_iii --------------------------
	.section	.nv.shared._Z28tiled_xgemm_1d_coarse_kernelPfS_S_iii,"aw",@nobits
	.sectionflags	@""
	.align	4
.nv.shared._Z28tiled_xgemm_1d_coarse_kernelPfS_S_iii:
	.zero		5120


//--------------------- .nv.shared.reserved.0     --------------------------
	.section	.nv.shared.reserved.0,"aw",@nobits
	.weak		__nv_reservedSMEM_offset_0_alias
	.size		__nv_reservedSMEM_offset_0_alias, 0, 64
	.other		__nv_reservedSMEM_offset_0_alias,@"STO_CUDA_RESERVED_SHARED STV_DEFAULT"
__nv_reservedSMEM_offset_0_alias:
	.zero		0
	.zero		64


//--------------------- .nv.shared._Z18tiled_xgemm_kernelPfS_S_iii --------------------------
	.section	.nv.shared._Z18tiled_xgemm_kernelPfS_S_iii,"aw",@nobits
	.sectionflags	@""
	.align	4
.nv.shared._Z18tiled_xgemm_kernelPfS_S_iii:
	.zero		9216


//--------------------- .nv.constant0._Z28tiled_xgemm_1d_coarse_kernelPfS_S_iii --------------------------
	.section	.nv.constant0._Z28tiled_xgemm_1d_coarse_kernelPfS_S_iii,"a",@progbits
	.sectionflags	@""
	.align	4
.nv.constant0._Z28tiled_xgemm_1d_coarse_kernelPfS_S_iii:
	.zero		932


//--------------------- .nv.constant0._Z18tiled_xgemm_kernelPfS_S_iii --------------------------
	.section	.nv.constant0._Z18tiled_xgemm_kernelPfS_S_iii,"a",@progbits
	.sectionflags	@""
	.align	4
.nv.constant0._Z18tiled_xgemm_kernelPfS_S_iii:
	.zero		932


//--------------------- .nv.constant0._Z18naive_xgemm_kernelPfS_S_iii --------------------------
	.section	.nv.constant0._Z18naive_xgemm_kernelPfS_S_iii,"a",@progbits
	.sectionflags	@""
	.align	4
.nv.constant0._Z18naive_xgemm_kernelPfS_S_iii:
	.zero		932


//--------------------- SYMBOLS --------------------------

	.type		.nv.reservedSmem.offset0,@object
	.size		.nv.reservedSmem.offset0,0x4
	.type		.nv.reservedSmem.cap,@object
	.size		.nv.reservedSmem.cap,0x4
